//
// Generated by NVIDIA NVVM Compiler
//
// Compiler Build ID: CL-36424714
// Cuda compilation tools, release 13.0, V13.0.88
// Based on NVVM 20.0.0
//

.version 9.0
.target sm_100
.address_size 64

	// .globl	_Z24DoStreamAndCollideKernelllddPK14iolet_cosine_tS1_PKlPK11site_data_tPKdPdm
.func  (.param .align 16 .b8 func_retval0[16]) __internal_trig_reduction_slowpathd
(
	.param .b64 __internal_trig_reduction_slowpathd_param_0
)
;
.const .align 4 .u32 _ZN34_INTERNAL_0c6f58bf_4_k_cu_df42e4ae5D3Q1510NUMVECTORSE = 15;
.const .align 8 .b8 _ZN34_INTERNAL_0c6f58bf_4_k_cu_df42e4ae5D3Q153CXDE[120] = {0, 0, 0, 0, 0, 0, 0, 0, 0, 0, 0, 0, 0, 0, 240, 63, 0, 0, 0, 0, 0, 0, 240, 191, 0, 0, 0, 0, 0, 0, 0, 0, 0, 0, 0, 0, 0, 0, 0, 0, 0, 0, 0, 0, 0, 0, 0, 0, 0, 0, 0, 0, 0, 0, 0, 0, 0, 0, 0, 0, 0, 0, 240, 63, 0, 0, 0, 0, 0, 0, 240, 191, 0, 0, 0, 0, 0, 0, 240, 63, 0, 0, 0, 0, 0, 0, 240, 191, 0, 0, 0, 0, 0, 0, 240, 63, 0, 0, 0, 0, 0, 0, 240, 191, 0, 0, 0, 0, 0, 0, 240, 63, 0, 0, 0, 0, 0, 0, 240, 191};
.const .align 8 .b8 _ZN34_INTERNAL_0c6f58bf_4_k_cu_df42e4ae5D3Q153CYDE[120] = {0, 0, 0, 0, 0, 0, 0, 0, 0, 0, 0, 0, 0, 0, 0, 0, 0, 0, 0, 0, 0, 0, 0, 0, 0, 0, 0, 0, 0, 0, 240, 63, 0, 0, 0, 0, 0, 0, 240, 191, 0, 0, 0, 0, 0, 0, 0, 0, 0, 0, 0, 0, 0, 0, 0, 0, 0, 0, 0, 0, 0, 0, 240, 63, 0, 0, 0, 0, 0, 0, 240, 191, 0, 0, 0, 0, 0, 0, 240, 63, 0, 0, 0, 0, 0, 0, 240, 191, 0, 0, 0, 0, 0, 0, 240, 191, 0, 0, 0, 0, 0, 0, 240, 63, 0, 0, 0, 0, 0, 0, 240, 191, 0, 0, 0, 0, 0, 0, 240, 63};
.const .align 8 .b8 _ZN34_INTERNAL_0c6f58bf_4_k_cu_df42e4ae5D3Q153CZDE[120] = {0, 0, 0, 0, 0, 0, 0, 0, 0, 0, 0, 0, 0, 0, 0, 0, 0, 0, 0, 0, 0, 0, 0, 0, 0, 0, 0, 0, 0, 0, 0, 0, 0, 0, 0, 0, 0, 0, 0, 0, 0, 0, 0, 0, 0, 0, 240, 63, 0, 0, 0, 0, 0, 0, 240, 191, 0, 0, 0, 0, 0, 0, 240, 63, 0, 0, 0, 0, 0, 0, 240, 191, 0, 0, 0, 0, 0, 0, 240, 191, 0, 0, 0, 0, 0, 0, 240, 63, 0, 0, 0, 0, 0, 0, 240, 63, 0, 0, 0, 0, 0, 0, 240, 191, 0, 0, 0, 0, 0, 0, 240, 191, 0, 0, 0, 0, 0, 0, 240, 63};
.const .align 8 .b8 _ZN34_INTERNAL_0c6f58bf_4_k_cu_df42e4ae5D3Q1510EQMWEIGHTSE[120] = {28, 199, 113, 28, 199, 113, 204, 63, 28, 199, 113, 28, 199, 113, 188, 63, 28, 199, 113, 28, 199, 113, 188, 63, 28, 199, 113, 28, 199, 113, 188, 63, 28, 199, 113, 28, 199, 113, 188, 63, 28, 199, 113, 28, 199, 113, 188, 63, 28, 199, 113, 28, 199, 113, 188, 63, 28, 199, 113, 28, 199, 113, 140, 63, 28, 199, 113, 28, 199, 113, 140, 63, 28, 199, 113, 28, 199, 113, 140, 63, 28, 199, 113, 28, 199, 113, 140, 63, 28, 199, 113, 28, 199, 113, 140, 63, 28, 199, 113, 28, 199, 113, 140, 63, 28, 199, 113, 28, 199, 113, 140, 63, 28, 199, 113, 28, 199, 113, 140, 63};
.const .align 4 .b8 _ZN34_INTERNAL_0c6f58bf_4_k_cu_df42e4ae5D3Q1517INVERSEDIRECTIONSE[60] = {0, 0, 0, 0, 2, 0, 0, 0, 1, 0, 0, 0, 4, 0, 0, 0, 3, 0, 0, 0, 6, 0, 0, 0, 5, 0, 0, 0, 8, 0, 0, 0, 7, 0, 0, 0, 10, 0, 0, 0, 9, 0, 0, 0, 12, 0, 0, 0, 11, 0, 0, 0, 14, 0, 0, 0, 13};
.global .align 8 .b8 __cudart_i2opi_d[144] = {8, 93, 141, 31, 177, 95, 251, 107, 234, 146, 82, 138, 247, 57, 7, 61, 123, 241, 229, 235, 199, 186, 39, 117, 45, 234, 95, 158, 102, 63, 70, 79, 183, 9, 203, 39, 207, 126, 54, 109, 31, 109, 10, 90, 139, 17, 47, 239, 15, 152, 5, 222, 255, 151, 248, 31, 59, 40, 249, 189, 139, 95, 132, 156, 244, 57, 83, 131, 57, 214, 145, 57, 65, 126, 95, 180, 38, 112, 156, 233, 132, 68, 187, 46, 245, 53, 130, 232, 62, 167, 41, 177, 28, 235, 29, 254, 28, 146, 209, 9, 234, 46, 73, 6, 224, 210, 77, 66, 58, 110, 36, 183, 97, 197, 187, 222, 171, 99, 81, 254, 65, 144, 67, 60, 153, 149, 98, 219, 192, 221, 52, 245, 209, 87, 39, 252, 41, 21, 68, 78, 110, 131, 249, 162};
.global .align 16 .b8 __cudart_sin_cos_coeffs[128] = {70, 210, 176, 44, 241, 229, 90, 190, 146, 227, 172, 105, 227, 29, 199, 62, 161, 98, 219, 25, 160, 1, 42, 191, 24, 8, 17, 17, 17, 17, 129, 63, 84, 85, 85, 85, 85, 85, 197, 191, 0, 0, 0, 0, 0, 0, 0, 0, 0, 0, 0, 0, 0, 0, 0, 0, 100, 129, 253, 32, 131, 255, 168, 189, 40, 133, 239, 193, 167, 238, 33, 62, 217, 230, 6, 142, 79, 126, 146, 190, 233, 188, 221, 25, 160, 1, 250, 62, 71, 93, 193, 22, 108, 193, 86, 191, 81, 85, 85, 85, 85, 85, 165, 63, 0, 0, 0, 0, 0, 0, 224, 191, 0, 0, 0, 0, 0, 0, 240, 63};

.visible .entry _Z24DoStreamAndCollideKernelllddPK14iolet_cosine_tS1_PKlPK11site_data_tPKdPdm(
	.param .u64 _Z24DoStreamAndCollideKernelllddPK14iolet_cosine_tS1_PKlPK11site_data_tPKdPdm_param_0,
	.param .u64 _Z24DoStreamAndCollideKernelllddPK14iolet_cosine_tS1_PKlPK11site_data_tPKdPdm_param_1,
	.param .f64 _Z24DoStreamAndCollideKernelllddPK14iolet_cosine_tS1_PKlPK11site_data_tPKdPdm_param_2,
	.param .f64 _Z24DoStreamAndCollideKernelllddPK14iolet_cosine_tS1_PKlPK11site_data_tPKdPdm_param_3,
	.param .u64 .ptr .align 1 _Z24DoStreamAndCollideKernelllddPK14iolet_cosine_tS1_PKlPK11site_data_tPKdPdm_param_4,
	.param .u64 .ptr .align 1 _Z24DoStreamAndCollideKernelllddPK14iolet_cosine_tS1_PKlPK11site_data_tPKdPdm_param_5,
	.param .u64 .ptr .align 1 _Z24DoStreamAndCollideKernelllddPK14iolet_cosine_tS1_PKlPK11site_data_tPKdPdm_param_6,
	.param .u64 .ptr .align 1 _Z24DoStreamAndCollideKernelllddPK14iolet_cosine_tS1_PKlPK11site_data_tPKdPdm_param_7,
	.param .u64 .ptr .align 1 _Z24DoStreamAndCollideKernelllddPK14iolet_cosine_tS1_PKlPK11site_data_tPKdPdm_param_8,
	.param .u64 .ptr .align 1 _Z24DoStreamAndCollideKernelllddPK14iolet_cosine_tS1_PKlPK11site_data_tPKdPdm_param_9,
	.param .u64 _Z24DoStreamAndCollideKernelllddPK14iolet_cosine_tS1_PKlPK11site_data_tPKdPdm_param_10
)
{
	.local .align 8 .b8 	__local_depot0[240];
	.reg .b64 	%SP;
	.reg .b64 	%SPL;
	.reg .pred 	%p<15>;
	.reg .b32 	%r<39>;
	.reg .b64 	%rd<387>;
	.reg .b64 	%fd<386>;

	mov.u64 	%SPL, __local_depot0;
	ld.param.u64 	%rd14, [_Z24DoStreamAndCollideKernelllddPK14iolet_cosine_tS1_PKlPK11site_data_tPKdPdm_param_0];
	ld.param.u64 	%rd21, [_Z24DoStreamAndCollideKernelllddPK14iolet_cosine_tS1_PKlPK11site_data_tPKdPdm_param_1];
	ld.param.f64 	%fd39, [_Z24DoStreamAndCollideKernelllddPK14iolet_cosine_tS1_PKlPK11site_data_tPKdPdm_param_3];
	ld.param.u64 	%rd16, [_Z24DoStreamAndCollideKernelllddPK14iolet_cosine_tS1_PKlPK11site_data_tPKdPdm_param_5];
	ld.param.u64 	%rd17, [_Z24DoStreamAndCollideKernelllddPK14iolet_cosine_tS1_PKlPK11site_data_tPKdPdm_param_6];
	ld.param.u64 	%rd18, [_Z24DoStreamAndCollideKernelllddPK14iolet_cosine_tS1_PKlPK11site_data_tPKdPdm_param_7];
	ld.param.u64 	%rd22, [_Z24DoStreamAndCollideKernelllddPK14iolet_cosine_tS1_PKlPK11site_data_tPKdPdm_param_9];
	ld.param.u64 	%rd20, [_Z24DoStreamAndCollideKernelllddPK14iolet_cosine_tS1_PKlPK11site_data_tPKdPdm_param_10];
	cvta.to.global.u64 	%rd1, %rd22;
	add.u64 	%rd385, %SPL, 0;
	mov.u32 	%r16, %ctaid.x;
	mov.u32 	%r17, %ntid.x;
	mov.u32 	%r18, %tid.x;
	mad.lo.s32 	%r19, %r16, %r17, %r18;
	cvt.s64.s32 	%rd3, %r19;
	setp.le.s64 	%p1, %rd21, %rd3;
	@%p1 bra 	$L__BB0_18;
	ld.param.u64 	%rd383, [_Z24DoStreamAndCollideKernelllddPK14iolet_cosine_tS1_PKlPK11site_data_tPKdPdm_param_8];
	ld.param.u64 	%rd382, [_Z24DoStreamAndCollideKernelllddPK14iolet_cosine_tS1_PKlPK11site_data_tPKdPdm_param_4];
	add.u64 	%rd4, %SPL, 120;
	cvta.to.global.u64 	%rd26, %rd18;
	cvta.to.global.u64 	%rd27, %rd16;
	cvta.to.global.u64 	%rd28, %rd382;
	cvta.to.global.u64 	%rd29, %rd383;
	add.s64 	%rd30, %rd14, %rd3;
	mul.lo.s64 	%rd31, %rd30, 120;
	add.s64 	%rd32, %rd29, %rd31;
	ld.global.u8 	%rd33, [%rd32];
	ld.global.u8 	%rd34, [%rd32+1];
	shl.b64 	%rd35, %rd34, 8;
	or.b64  	%rd36, %rd35, %rd33;
	ld.global.u8 	%rd37, [%rd32+2];
	shl.b64 	%rd38, %rd37, 16;
	ld.global.u8 	%rd39, [%rd32+3];
	shl.b64 	%rd40, %rd39, 24;
	or.b64  	%rd41, %rd40, %rd38;
	or.b64  	%rd42, %rd41, %rd36;
	ld.global.u8 	%rd43, [%rd32+4];
	ld.global.u8 	%rd44, [%rd32+5];
	shl.b64 	%rd45, %rd44, 8;
	or.b64  	%rd46, %rd45, %rd43;
	ld.global.u8 	%rd47, [%rd32+6];
	shl.b64 	%rd48, %rd47, 16;
	ld.global.u8 	%rd49, [%rd32+7];
	shl.b64 	%rd50, %rd49, 24;
	or.b64  	%rd51, %rd50, %rd48;
	or.b64  	%rd52, %rd51, %rd46;
	shl.b64 	%rd53, %rd52, 32;
	or.b64  	%rd54, %rd53, %rd42;
	mov.b64 	%fd40, %rd54;
	ld.global.u8 	%rd55, [%rd32+8];
	ld.global.u8 	%rd56, [%rd32+9];
	shl.b64 	%rd57, %rd56, 8;
	or.b64  	%rd58, %rd57, %rd55;
	ld.global.u8 	%rd59, [%rd32+10];
	shl.b64 	%rd60, %rd59, 16;
	ld.global.u8 	%rd61, [%rd32+11];
	shl.b64 	%rd62, %rd61, 24;
	or.b64  	%rd63, %rd62, %rd60;
	or.b64  	%rd64, %rd63, %rd58;
	ld.global.u8 	%rd65, [%rd32+12];
	ld.global.u8 	%rd66, [%rd32+13];
	shl.b64 	%rd67, %rd66, 8;
	or.b64  	%rd68, %rd67, %rd65;
	ld.global.u8 	%rd69, [%rd32+14];
	shl.b64 	%rd70, %rd69, 16;
	ld.global.u8 	%rd71, [%rd32+15];
	shl.b64 	%rd72, %rd71, 24;
	or.b64  	%rd73, %rd72, %rd70;
	or.b64  	%rd74, %rd73, %rd68;
	shl.b64 	%rd75, %rd74, 32;
	or.b64  	%rd76, %rd75, %rd64;
	mov.b64 	%fd41, %rd76;
	ld.global.u8 	%rd77, [%rd32+16];
	ld.global.u8 	%rd78, [%rd32+17];
	shl.b64 	%rd79, %rd78, 8;
	or.b64  	%rd80, %rd79, %rd77;
	ld.global.u8 	%rd81, [%rd32+18];
	shl.b64 	%rd82, %rd81, 16;
	ld.global.u8 	%rd83, [%rd32+19];
	shl.b64 	%rd84, %rd83, 24;
	or.b64  	%rd85, %rd84, %rd82;
	or.b64  	%rd86, %rd85, %rd80;
	ld.global.u8 	%rd87, [%rd32+20];
	ld.global.u8 	%rd88, [%rd32+21];
	shl.b64 	%rd89, %rd88, 8;
	or.b64  	%rd90, %rd89, %rd87;
	ld.global.u8 	%rd91, [%rd32+22];
	shl.b64 	%rd92, %rd91, 16;
	ld.global.u8 	%rd93, [%rd32+23];
	shl.b64 	%rd94, %rd93, 24;
	or.b64  	%rd95, %rd94, %rd92;
	or.b64  	%rd96, %rd95, %rd90;
	shl.b64 	%rd97, %rd96, 32;
	or.b64  	%rd98, %rd97, %rd86;
	mov.b64 	%fd42, %rd98;
	ld.global.u8 	%rd99, [%rd32+24];
	ld.global.u8 	%rd100, [%rd32+25];
	shl.b64 	%rd101, %rd100, 8;
	or.b64  	%rd102, %rd101, %rd99;
	ld.global.u8 	%rd103, [%rd32+26];
	shl.b64 	%rd104, %rd103, 16;
	ld.global.u8 	%rd105, [%rd32+27];
	shl.b64 	%rd106, %rd105, 24;
	or.b64  	%rd107, %rd106, %rd104;
	or.b64  	%rd108, %rd107, %rd102;
	ld.global.u8 	%rd109, [%rd32+28];
	ld.global.u8 	%rd110, [%rd32+29];
	shl.b64 	%rd111, %rd110, 8;
	or.b64  	%rd112, %rd111, %rd109;
	ld.global.u8 	%rd113, [%rd32+30];
	shl.b64 	%rd114, %rd113, 16;
	ld.global.u8 	%rd115, [%rd32+31];
	shl.b64 	%rd116, %rd115, 24;
	or.b64  	%rd117, %rd116, %rd114;
	or.b64  	%rd118, %rd117, %rd112;
	shl.b64 	%rd119, %rd118, 32;
	or.b64  	%rd120, %rd119, %rd108;
	mov.b64 	%fd43, %rd120;
	ld.global.u8 	%rd121, [%rd32+32];
	ld.global.u8 	%rd122, [%rd32+33];
	shl.b64 	%rd123, %rd122, 8;
	or.b64  	%rd124, %rd123, %rd121;
	ld.global.u8 	%rd125, [%rd32+34];
	shl.b64 	%rd126, %rd125, 16;
	ld.global.u8 	%rd127, [%rd32+35];
	shl.b64 	%rd128, %rd127, 24;
	or.b64  	%rd129, %rd128, %rd126;
	or.b64  	%rd130, %rd129, %rd124;
	ld.global.u8 	%rd131, [%rd32+36];
	ld.global.u8 	%rd132, [%rd32+37];
	shl.b64 	%rd133, %rd132, 8;
	or.b64  	%rd134, %rd133, %rd131;
	ld.global.u8 	%rd135, [%rd32+38];
	shl.b64 	%rd136, %rd135, 16;
	ld.global.u8 	%rd137, [%rd32+39];
	shl.b64 	%rd138, %rd137, 24;
	or.b64  	%rd139, %rd138, %rd136;
	or.b64  	%rd140, %rd139, %rd134;
	shl.b64 	%rd141, %rd140, 32;
	or.b64  	%rd142, %rd141, %rd130;
	mov.b64 	%fd44, %rd142;
	ld.global.u8 	%rd143, [%rd32+40];
	ld.global.u8 	%rd144, [%rd32+41];
	shl.b64 	%rd145, %rd144, 8;
	or.b64  	%rd146, %rd145, %rd143;
	ld.global.u8 	%rd147, [%rd32+42];
	shl.b64 	%rd148, %rd147, 16;
	ld.global.u8 	%rd149, [%rd32+43];
	shl.b64 	%rd150, %rd149, 24;
	or.b64  	%rd151, %rd150, %rd148;
	or.b64  	%rd152, %rd151, %rd146;
	ld.global.u8 	%rd153, [%rd32+44];
	ld.global.u8 	%rd154, [%rd32+45];
	shl.b64 	%rd155, %rd154, 8;
	or.b64  	%rd156, %rd155, %rd153;
	ld.global.u8 	%rd157, [%rd32+46];
	shl.b64 	%rd158, %rd157, 16;
	ld.global.u8 	%rd159, [%rd32+47];
	shl.b64 	%rd160, %rd159, 24;
	or.b64  	%rd161, %rd160, %rd158;
	or.b64  	%rd162, %rd161, %rd156;
	shl.b64 	%rd163, %rd162, 32;
	or.b64  	%rd164, %rd163, %rd152;
	mov.b64 	%fd45, %rd164;
	ld.global.u8 	%rd165, [%rd32+48];
	ld.global.u8 	%rd166, [%rd32+49];
	shl.b64 	%rd167, %rd166, 8;
	or.b64  	%rd168, %rd167, %rd165;
	ld.global.u8 	%rd169, [%rd32+50];
	shl.b64 	%rd170, %rd169, 16;
	ld.global.u8 	%rd171, [%rd32+51];
	shl.b64 	%rd172, %rd171, 24;
	or.b64  	%rd173, %rd172, %rd170;
	or.b64  	%rd174, %rd173, %rd168;
	ld.global.u8 	%rd175, [%rd32+52];
	ld.global.u8 	%rd176, [%rd32+53];
	shl.b64 	%rd177, %rd176, 8;
	or.b64  	%rd178, %rd177, %rd175;
	ld.global.u8 	%rd179, [%rd32+54];
	shl.b64 	%rd180, %rd179, 16;
	ld.global.u8 	%rd181, [%rd32+55];
	shl.b64 	%rd182, %rd181, 24;
	or.b64  	%rd183, %rd182, %rd180;
	or.b64  	%rd184, %rd183, %rd178;
	shl.b64 	%rd185, %rd184, 32;
	or.b64  	%rd186, %rd185, %rd174;
	mov.b64 	%fd46, %rd186;
	ld.global.u8 	%rd187, [%rd32+56];
	ld.global.u8 	%rd188, [%rd32+57];
	shl.b64 	%rd189, %rd188, 8;
	or.b64  	%rd190, %rd189, %rd187;
	ld.global.u8 	%rd191, [%rd32+58];
	shl.b64 	%rd192, %rd191, 16;
	ld.global.u8 	%rd193, [%rd32+59];
	shl.b64 	%rd194, %rd193, 24;
	or.b64  	%rd195, %rd194, %rd192;
	or.b64  	%rd196, %rd195, %rd190;
	ld.global.u8 	%rd197, [%rd32+60];
	ld.global.u8 	%rd198, [%rd32+61];
	shl.b64 	%rd199, %rd198, 8;
	or.b64  	%rd200, %rd199, %rd197;
	ld.global.u8 	%rd201, [%rd32+62];
	shl.b64 	%rd202, %rd201, 16;
	ld.global.u8 	%rd203, [%rd32+63];
	shl.b64 	%rd204, %rd203, 24;
	or.b64  	%rd205, %rd204, %rd202;
	or.b64  	%rd206, %rd205, %rd200;
	shl.b64 	%rd207, %rd206, 32;
	or.b64  	%rd208, %rd207, %rd196;
	mov.b64 	%fd47, %rd208;
	ld.global.u8 	%rd209, [%rd32+64];
	ld.global.u8 	%rd210, [%rd32+65];
	shl.b64 	%rd211, %rd210, 8;
	or.b64  	%rd212, %rd211, %rd209;
	ld.global.u8 	%rd213, [%rd32+66];
	shl.b64 	%rd214, %rd213, 16;
	ld.global.u8 	%rd215, [%rd32+67];
	shl.b64 	%rd216, %rd215, 24;
	or.b64  	%rd217, %rd216, %rd214;
	or.b64  	%rd218, %rd217, %rd212;
	ld.global.u8 	%rd219, [%rd32+68];
	ld.global.u8 	%rd220, [%rd32+69];
	shl.b64 	%rd221, %rd220, 8;
	or.b64  	%rd222, %rd221, %rd219;
	ld.global.u8 	%rd223, [%rd32+70];
	shl.b64 	%rd224, %rd223, 16;
	ld.global.u8 	%rd225, [%rd32+71];
	shl.b64 	%rd226, %rd225, 24;
	or.b64  	%rd227, %rd226, %rd224;
	or.b64  	%rd228, %rd227, %rd222;
	shl.b64 	%rd229, %rd228, 32;
	or.b64  	%rd230, %rd229, %rd218;
	mov.b64 	%fd48, %rd230;
	ld.global.u8 	%rd231, [%rd32+72];
	ld.global.u8 	%rd232, [%rd32+73];
	shl.b64 	%rd233, %rd232, 8;
	or.b64  	%rd234, %rd233, %rd231;
	ld.global.u8 	%rd235, [%rd32+74];
	shl.b64 	%rd236, %rd235, 16;
	ld.global.u8 	%rd237, [%rd32+75];
	shl.b64 	%rd238, %rd237, 24;
	or.b64  	%rd239, %rd238, %rd236;
	or.b64  	%rd240, %rd239, %rd234;
	ld.global.u8 	%rd241, [%rd32+76];
	ld.global.u8 	%rd242, [%rd32+77];
	shl.b64 	%rd243, %rd242, 8;
	or.b64  	%rd244, %rd243, %rd241;
	ld.global.u8 	%rd245, [%rd32+78];
	shl.b64 	%rd246, %rd245, 16;
	ld.global.u8 	%rd247, [%rd32+79];
	shl.b64 	%rd248, %rd247, 24;
	or.b64  	%rd249, %rd248, %rd246;
	or.b64  	%rd250, %rd249, %rd244;
	shl.b64 	%rd251, %rd250, 32;
	or.b64  	%rd252, %rd251, %rd240;
	mov.b64 	%fd49, %rd252;
	ld.global.u8 	%rd253, [%rd32+80];
	ld.global.u8 	%rd254, [%rd32+81];
	shl.b64 	%rd255, %rd254, 8;
	or.b64  	%rd256, %rd255, %rd253;
	ld.global.u8 	%rd257, [%rd32+82];
	shl.b64 	%rd258, %rd257, 16;
	ld.global.u8 	%rd259, [%rd32+83];
	shl.b64 	%rd260, %rd259, 24;
	or.b64  	%rd261, %rd260, %rd258;
	or.b64  	%rd262, %rd261, %rd256;
	ld.global.u8 	%rd263, [%rd32+84];
	ld.global.u8 	%rd264, [%rd32+85];
	shl.b64 	%rd265, %rd264, 8;
	or.b64  	%rd266, %rd265, %rd263;
	ld.global.u8 	%rd267, [%rd32+86];
	shl.b64 	%rd268, %rd267, 16;
	ld.global.u8 	%rd269, [%rd32+87];
	shl.b64 	%rd270, %rd269, 24;
	or.b64  	%rd271, %rd270, %rd268;
	or.b64  	%rd272, %rd271, %rd266;
	shl.b64 	%rd273, %rd272, 32;
	or.b64  	%rd274, %rd273, %rd262;
	mov.b64 	%fd50, %rd274;
	ld.global.u8 	%rd275, [%rd32+88];
	ld.global.u8 	%rd276, [%rd32+89];
	shl.b64 	%rd277, %rd276, 8;
	or.b64  	%rd278, %rd277, %rd275;
	ld.global.u8 	%rd279, [%rd32+90];
	shl.b64 	%rd280, %rd279, 16;
	ld.global.u8 	%rd281, [%rd32+91];
	shl.b64 	%rd282, %rd281, 24;
	or.b64  	%rd283, %rd282, %rd280;
	or.b64  	%rd284, %rd283, %rd278;
	ld.global.u8 	%rd285, [%rd32+92];
	ld.global.u8 	%rd286, [%rd32+93];
	shl.b64 	%rd287, %rd286, 8;
	or.b64  	%rd288, %rd287, %rd285;
	ld.global.u8 	%rd289, [%rd32+94];
	shl.b64 	%rd290, %rd289, 16;
	ld.global.u8 	%rd291, [%rd32+95];
	shl.b64 	%rd292, %rd291, 24;
	or.b64  	%rd293, %rd292, %rd290;
	or.b64  	%rd294, %rd293, %rd288;
	shl.b64 	%rd295, %rd294, 32;
	or.b64  	%rd296, %rd295, %rd284;
	mov.b64 	%fd51, %rd296;
	ld.global.u8 	%rd297, [%rd32+96];
	ld.global.u8 	%rd298, [%rd32+97];
	shl.b64 	%rd299, %rd298, 8;
	or.b64  	%rd300, %rd299, %rd297;
	ld.global.u8 	%rd301, [%rd32+98];
	shl.b64 	%rd302, %rd301, 16;
	ld.global.u8 	%rd303, [%rd32+99];
	shl.b64 	%rd304, %rd303, 24;
	or.b64  	%rd305, %rd304, %rd302;
	or.b64  	%rd306, %rd305, %rd300;
	ld.global.u8 	%rd307, [%rd32+100];
	ld.global.u8 	%rd308, [%rd32+101];
	shl.b64 	%rd309, %rd308, 8;
	or.b64  	%rd310, %rd309, %rd307;
	ld.global.u8 	%rd311, [%rd32+102];
	shl.b64 	%rd312, %rd311, 16;
	ld.global.u8 	%rd313, [%rd32+103];
	shl.b64 	%rd314, %rd313, 24;
	or.b64  	%rd315, %rd314, %rd312;
	or.b64  	%rd316, %rd315, %rd310;
	shl.b64 	%rd317, %rd316, 32;
	or.b64  	%rd318, %rd317, %rd306;
	mov.b64 	%fd52, %rd318;
	ld.global.u8 	%rd319, [%rd32+104];
	ld.global.u8 	%rd320, [%rd32+105];
	shl.b64 	%rd321, %rd320, 8;
	or.b64  	%rd322, %rd321, %rd319;
	ld.global.u8 	%rd323, [%rd32+106];
	shl.b64 	%rd324, %rd323, 16;
	ld.global.u8 	%rd325, [%rd32+107];
	shl.b64 	%rd326, %rd325, 24;
	or.b64  	%rd327, %rd326, %rd324;
	or.b64  	%rd328, %rd327, %rd322;
	ld.global.u8 	%rd329, [%rd32+108];
	ld.global.u8 	%rd330, [%rd32+109];
	shl.b64 	%rd331, %rd330, 8;
	or.b64  	%rd332, %rd331, %rd329;
	ld.global.u8 	%rd333, [%rd32+110];
	shl.b64 	%rd334, %rd333, 16;
	ld.global.u8 	%rd335, [%rd32+111];
	shl.b64 	%rd336, %rd335, 24;
	or.b64  	%rd337, %rd336, %rd334;
	or.b64  	%rd338, %rd337, %rd332;
	shl.b64 	%rd339, %rd338, 32;
	or.b64  	%rd340, %rd339, %rd328;
	mov.b64 	%fd53, %rd340;
	ld.global.u8 	%rd341, [%rd32+112];
	ld.global.u8 	%rd342, [%rd32+113];
	shl.b64 	%rd343, %rd342, 8;
	or.b64  	%rd344, %rd343, %rd341;
	ld.global.u8 	%rd345, [%rd32+114];
	shl.b64 	%rd346, %rd345, 16;
	ld.global.u8 	%rd347, [%rd32+115];
	shl.b64 	%rd348, %rd347, 24;
	or.b64  	%rd349, %rd348, %rd346;
	or.b64  	%rd350, %rd349, %rd344;
	ld.global.u8 	%rd351, [%rd32+116];
	ld.global.u8 	%rd352, [%rd32+117];
	shl.b64 	%rd353, %rd352, 8;
	or.b64  	%rd354, %rd353, %rd351;
	ld.global.u8 	%rd355, [%rd32+118];
	shl.b64 	%rd356, %rd355, 16;
	ld.global.u8 	%rd357, [%rd32+119];
	shl.b64 	%rd358, %rd357, 24;
	or.b64  	%rd359, %rd358, %rd356;
	or.b64  	%rd360, %rd359, %rd354;
	shl.b64 	%rd361, %rd360, 32;
	or.b64  	%rd362, %rd361, %rd350;
	mov.b64 	%fd54, %rd362;
	add.f64 	%fd55, %fd40, 0d0000000000000000;
	fma.rn.f64 	%fd56, %fd40, 0d0000000000000000, 0d0000000000000000;
	add.f64 	%fd57, %fd55, %fd41;
	add.f64 	%fd58, %fd56, %fd41;
	fma.rn.f64 	%fd59, %fd41, 0d0000000000000000, %fd56;
	add.f64 	%fd60, %fd57, %fd42;
	sub.f64 	%fd61, %fd58, %fd42;
	fma.rn.f64 	%fd62, %fd42, 0d0000000000000000, %fd59;
	add.f64 	%fd63, %fd60, %fd43;
	fma.rn.f64 	%fd64, %fd43, 0d0000000000000000, %fd61;
	add.f64 	%fd65, %fd62, %fd43;
	fma.rn.f64 	%fd66, %fd43, 0d0000000000000000, %fd62;
	add.f64 	%fd67, %fd63, %fd44;
	fma.rn.f64 	%fd68, %fd44, 0d0000000000000000, %fd64;
	sub.f64 	%fd69, %fd65, %fd44;
	fma.rn.f64 	%fd70, %fd44, 0d0000000000000000, %fd66;
	add.f64 	%fd71, %fd67, %fd45;
	fma.rn.f64 	%fd72, %fd45, 0d0000000000000000, %fd68;
	fma.rn.f64 	%fd73, %fd45, 0d0000000000000000, %fd69;
	add.f64 	%fd74, %fd70, %fd45;
	add.f64 	%fd75, %fd71, %fd46;
	fma.rn.f64 	%fd76, %fd46, 0d0000000000000000, %fd72;
	fma.rn.f64 	%fd77, %fd46, 0d0000000000000000, %fd73;
	sub.f64 	%fd78, %fd74, %fd46;
	add.f64 	%fd79, %fd75, %fd47;
	add.f64 	%fd80, %fd76, %fd47;
	add.f64 	%fd81, %fd77, %fd47;
	add.f64 	%fd82, %fd78, %fd47;
	add.f64 	%fd83, %fd79, %fd48;
	sub.f64 	%fd84, %fd80, %fd48;
	sub.f64 	%fd85, %fd81, %fd48;
	sub.f64 	%fd86, %fd82, %fd48;
	add.f64 	%fd87, %fd83, %fd49;
	add.f64 	%fd88, %fd84, %fd49;
	add.f64 	%fd89, %fd85, %fd49;
	sub.f64 	%fd90, %fd86, %fd49;
	add.f64 	%fd91, %fd87, %fd50;
	sub.f64 	%fd92, %fd88, %fd50;
	sub.f64 	%fd93, %fd89, %fd50;
	add.f64 	%fd94, %fd90, %fd50;
	add.f64 	%fd95, %fd91, %fd51;
	add.f64 	%fd96, %fd92, %fd51;
	sub.f64 	%fd97, %fd93, %fd51;
	add.f64 	%fd98, %fd94, %fd51;
	add.f64 	%fd99, %fd95, %fd52;
	sub.f64 	%fd100, %fd96, %fd52;
	add.f64 	%fd101, %fd97, %fd52;
	sub.f64 	%fd102, %fd98, %fd52;
	add.f64 	%fd103, %fd99, %fd53;
	add.f64 	%fd104, %fd100, %fd53;
	sub.f64 	%fd105, %fd101, %fd53;
	sub.f64 	%fd106, %fd102, %fd53;
	add.f64 	%fd107, %fd103, %fd54;
	sub.f64 	%fd108, %fd104, %fd54;
	add.f64 	%fd109, %fd105, %fd54;
	add.f64 	%fd110, %fd106, %fd54;
	div.rn.f64 	%fd1, %fd108, %fd107;
	div.rn.f64 	%fd2, %fd109, %fd107;
	div.rn.f64 	%fd3, %fd110, %fd107;
	rcp.rn.f64 	%fd111, %fd107;
	mul.f64 	%fd112, %fd109, %fd109;
	fma.rn.f64 	%fd113, %fd108, %fd108, %fd112;
	fma.rn.f64 	%fd114, %fd110, %fd110, %fd113;
	mul.f64 	%fd115, %fd114, 0dBFF8000000000000;
	fma.rn.f64 	%fd116, %fd111, %fd115, %fd107;
	mul.f64 	%fd117, %fd111, 0d4012000000000000;
	mul.f64 	%fd118, %fd108, 0d0000000000000000;
	mul.f64 	%fd119, %fd109, 0d0000000000000000;
	add.f64 	%fd120, %fd118, %fd119;
	mul.f64 	%fd121, %fd110, 0d0000000000000000;
	add.f64 	%fd122, %fd120, %fd121;
	mul.f64 	%fd123, %fd117, %fd122;
	fma.rn.f64 	%fd124, %fd122, %fd123, %fd116;
	fma.rn.f64 	%fd125, %fd122, 0d4008000000000000, %fd124;
	add.f64 	%fd126, %fd108, %fd119;
	add.f64 	%fd127, %fd126, %fd121;
	mul.f64 	%fd128, %fd117, %fd127;
	fma.rn.f64 	%fd129, %fd127, %fd128, %fd116;
	fma.rn.f64 	%fd130, %fd127, 0d4008000000000000, %fd129;
	mul.f64 	%fd131, %fd130, 0d3FBC71C71C71C71C;
	sub.f64 	%fd132, %fd119, %fd108;
	add.f64 	%fd133, %fd132, %fd121;
	mul.f64 	%fd134, %fd117, %fd133;
	fma.rn.f64 	%fd135, %fd133, %fd134, %fd116;
	fma.rn.f64 	%fd136, %fd133, 0d4008000000000000, %fd135;
	mul.f64 	%fd137, %fd136, 0d3FBC71C71C71C71C;
	add.f64 	%fd138, %fd118, %fd109;
	add.f64 	%fd139, %fd138, %fd121;
	mul.f64 	%fd140, %fd117, %fd139;
	fma.rn.f64 	%fd141, %fd139, %fd140, %fd116;
	fma.rn.f64 	%fd142, %fd139, 0d4008000000000000, %fd141;
	mul.f64 	%fd143, %fd142, 0d3FBC71C71C71C71C;
	sub.f64 	%fd144, %fd118, %fd109;
	add.f64 	%fd145, %fd144, %fd121;
	mul.f64 	%fd146, %fd117, %fd145;
	fma.rn.f64 	%fd147, %fd145, %fd146, %fd116;
	fma.rn.f64 	%fd148, %fd145, 0d4008000000000000, %fd147;
	mul.f64 	%fd149, %fd148, 0d3FBC71C71C71C71C;
	add.f64 	%fd150, %fd120, %fd110;
	mul.f64 	%fd151, %fd117, %fd150;
	fma.rn.f64 	%fd152, %fd150, %fd151, %fd116;
	fma.rn.f64 	%fd153, %fd150, 0d4008000000000000, %fd152;
	mul.f64 	%fd154, %fd153, 0d3FBC71C71C71C71C;
	sub.f64 	%fd155, %fd120, %fd110;
	mul.f64 	%fd156, %fd117, %fd155;
	fma.rn.f64 	%fd157, %fd155, %fd156, %fd116;
	fma.rn.f64 	%fd158, %fd155, 0d4008000000000000, %fd157;
	mul.f64 	%fd159, %fd158, 0d3FBC71C71C71C71C;
	add.f64 	%fd160, %fd108, %fd109;
	add.f64 	%fd161, %fd160, %fd110;
	mul.f64 	%fd162, %fd117, %fd161;
	fma.rn.f64 	%fd163, %fd161, %fd162, %fd116;
	fma.rn.f64 	%fd164, %fd161, 0d4008000000000000, %fd163;
	mul.f64 	%fd165, %fd164, 0d3F8C71C71C71C71C;
	neg.f64 	%fd166, %fd109;
	sub.f64 	%fd167, %fd166, %fd108;
	sub.f64 	%fd168, %fd167, %fd110;
	mul.f64 	%fd169, %fd117, %fd168;
	fma.rn.f64 	%fd170, %fd168, %fd169, %fd116;
	fma.rn.f64 	%fd171, %fd168, 0d4008000000000000, %fd170;
	mul.f64 	%fd172, %fd171, 0d3F8C71C71C71C71C;
	sub.f64 	%fd173, %fd160, %fd110;
	mul.f64 	%fd174, %fd117, %fd173;
	fma.rn.f64 	%fd175, %fd173, %fd174, %fd116;
	fma.rn.f64 	%fd176, %fd173, 0d4008000000000000, %fd175;
	mul.f64 	%fd177, %fd176, 0d3F8C71C71C71C71C;
	add.f64 	%fd178, %fd167, %fd110;
	mul.f64 	%fd179, %fd117, %fd178;
	fma.rn.f64 	%fd180, %fd178, %fd179, %fd116;
	fma.rn.f64 	%fd181, %fd178, 0d4008000000000000, %fd180;
	mul.f64 	%fd182, %fd181, 0d3F8C71C71C71C71C;
	sub.f64 	%fd183, %fd108, %fd109;
	add.f64 	%fd184, %fd183, %fd110;
	mul.f64 	%fd185, %fd117, %fd184;
	fma.rn.f64 	%fd186, %fd184, %fd185, %fd116;
	fma.rn.f64 	%fd187, %fd184, 0d4008000000000000, %fd186;
	mul.f64 	%fd188, %fd187, 0d3F8C71C71C71C71C;
	sub.f64 	%fd189, %fd109, %fd108;
	sub.f64 	%fd190, %fd189, %fd110;
	mul.f64 	%fd191, %fd117, %fd190;
	fma.rn.f64 	%fd192, %fd190, %fd191, %fd116;
	fma.rn.f64 	%fd193, %fd190, 0d4008000000000000, %fd192;
	mul.f64 	%fd194, %fd193, 0d3F8C71C71C71C71C;
	sub.f64 	%fd195, %fd183, %fd110;
	mul.f64 	%fd196, %fd117, %fd195;
	fma.rn.f64 	%fd197, %fd195, %fd196, %fd116;
	fma.rn.f64 	%fd198, %fd195, 0d4008000000000000, %fd197;
	mul.f64 	%fd199, %fd198, 0d3F8C71C71C71C71C;
	add.f64 	%fd200, %fd189, %fd110;
	mul.f64 	%fd201, %fd117, %fd200;
	fma.rn.f64 	%fd202, %fd200, %fd201, %fd116;
	fma.rn.f64 	%fd203, %fd200, 0d4008000000000000, %fd202;
	mul.f64 	%fd204, %fd203, 0d3F8C71C71C71C71C;
	fma.rn.f64 	%fd205, %fd125, 0dBFCC71C71C71C71C, %fd40;
	sub.f64 	%fd206, %fd41, %fd131;
	sub.f64 	%fd207, %fd42, %fd137;
	sub.f64 	%fd208, %fd43, %fd143;
	sub.f64 	%fd209, %fd44, %fd149;
	sub.f64 	%fd210, %fd45, %fd154;
	sub.f64 	%fd211, %fd46, %fd159;
	sub.f64 	%fd212, %fd47, %fd165;
	sub.f64 	%fd213, %fd48, %fd172;
	sub.f64 	%fd214, %fd49, %fd177;
	sub.f64 	%fd215, %fd50, %fd182;
	sub.f64 	%fd216, %fd51, %fd188;
	sub.f64 	%fd217, %fd52, %fd194;
	sub.f64 	%fd218, %fd53, %fd199;
	sub.f64 	%fd219, %fd54, %fd204;
	fma.rn.f64 	%fd220, %fd39, %fd205, %fd40;
	st.local.f64 	[%rd385], %fd220;
	fma.rn.f64 	%fd221, %fd39, %fd206, %fd41;
	st.local.f64 	[%rd385+8], %fd221;
	fma.rn.f64 	%fd222, %fd39, %fd207, %fd42;
	st.local.f64 	[%rd385+16], %fd222;
	fma.rn.f64 	%fd223, %fd39, %fd208, %fd43;
	st.local.f64 	[%rd385+24], %fd223;
	fma.rn.f64 	%fd224, %fd39, %fd209, %fd44;
	st.local.f64 	[%rd385+32], %fd224;
	fma.rn.f64 	%fd225, %fd39, %fd210, %fd45;
	st.local.f64 	[%rd385+40], %fd225;
	fma.rn.f64 	%fd226, %fd39, %fd211, %fd46;
	st.local.f64 	[%rd385+48], %fd226;
	fma.rn.f64 	%fd227, %fd39, %fd212, %fd47;
	st.local.f64 	[%rd385+56], %fd227;
	fma.rn.f64 	%fd228, %fd39, %fd213, %fd48;
	st.local.f64 	[%rd385+64], %fd228;
	fma.rn.f64 	%fd229, %fd39, %fd214, %fd49;
	st.local.f64 	[%rd385+72], %fd229;
	fma.rn.f64 	%fd230, %fd39, %fd215, %fd50;
	st.local.f64 	[%rd385+80], %fd230;
	fma.rn.f64 	%fd231, %fd39, %fd216, %fd51;
	st.local.f64 	[%rd385+88], %fd231;
	fma.rn.f64 	%fd232, %fd39, %fd217, %fd52;
	st.local.f64 	[%rd385+96], %fd232;
	fma.rn.f64 	%fd233, %fd39, %fd218, %fd53;
	st.local.f64 	[%rd385+104], %fd233;
	fma.rn.f64 	%fd234, %fd39, %fd219, %fd54;
	st.local.f64 	[%rd385+112], %fd234;
	shl.b64 	%rd363, %rd30, 4;
	add.s64 	%rd364, %rd26, %rd363;
	ld.global.u32 	%r1, [%rd364];
	ld.global.u32 	%r2, [%rd364+4];
	ld.global.u32 	%r3, [%rd364+8];
	ld.global.u32 	%r21, [%rd364+12];
	mul.wide.s32 	%rd365, %r21, 72;
	add.s64 	%rd5, %rd27, %rd365;
	add.s64 	%rd6, %rd28, %rd365;
	cvt.rn.f64.u64 	%fd4, %rd20;
	cvt.u32.u64 	%r22, %rd30;
	mul.lo.s32 	%r4, %r22, 15;
	cvta.to.global.u64 	%rd366, %rd17;
	add.s64 	%rd384, %rd366, %rd31;
	mov.b32 	%r35, -1;
	mov.u64 	%rd386, _ZN34_INTERNAL_0c6f58bf_4_k_cu_df42e4ae5D3Q1517INVERSEDIRECTIONSE;
$L__BB0_2:
	mov.b32 	%r23, 1;
	shl.b32 	%r6, %r23, %r35;
	and.b32  	%r24, %r6, %r2;
	setp.eq.s32 	%p2, %r24, 0;
	setp.eq.s32 	%p3, %r35, -1;
	or.pred  	%p4, %p3, %p2;
	@%p4 bra 	$L__BB0_14;
	setp.ne.s32 	%p5, %r3, 2;
	@%p5 bra 	$L__BB0_5;
	ld.global.f64 	%fd382, [%rd6];
	ld.global.f64 	%fd381, [%rd6+8];
	ld.global.f64 	%fd380, [%rd6+16];
	ld.global.f64 	%fd379, [%rd6+24];
	ld.global.f64 	%fd378, [%rd6+32];
	ld.global.f64 	%fd377, [%rd6+40];
	ld.global.f64 	%fd376, [%rd6+48];
	ld.global.f64 	%fd375, [%rd6+56];
	ld.global.u32 	%r36, [%rd6+64];
	bra.uni 	$L__BB0_6;
$L__BB0_5:
	ld.global.f64 	%fd382, [%rd5];
	ld.global.f64 	%fd381, [%rd5+8];
	ld.global.f64 	%fd380, [%rd5+16];
	ld.global.f64 	%fd379, [%rd5+24];
	ld.global.f64 	%fd378, [%rd5+32];
	ld.global.f64 	%fd377, [%rd5+40];
	ld.global.f64 	%fd376, [%rd5+48];
	ld.global.f64 	%fd375, [%rd5+56];
	ld.global.u32 	%r36, [%rd5+64];
$L__BB0_6:
	mov.f64 	%fd235, 0d401921FB54442D18;
	div.rn.f64 	%fd236, %fd235, %fd375;
	fma.rn.f64 	%fd29, %fd236, %fd4, %fd376;
	abs.f64 	%fd30, %fd29;
	setp.neu.f64 	%p6, %fd30, 0d7FF0000000000000;
	@%p6 bra 	$L__BB0_8;
	mov.f64 	%fd242, 0d0000000000000000;
	mul.rn.f64 	%fd384, %fd29, %fd242;
	mov.b32 	%r38, 1;
	bra.uni 	$L__BB0_11;
$L__BB0_8:
	mul.f64 	%fd237, %fd29, 0d3FE45F306DC9C883;
	cvt.rni.s32.f64 	%r37, %fd237;
	cvt.rn.f64.s32 	%fd238, %r37;
	fma.rn.f64 	%fd239, %fd238, 0dBFF921FB54442D18, %fd29;
	fma.rn.f64 	%fd240, %fd238, 0dBC91A62633145C00, %fd239;
	fma.rn.f64 	%fd384, %fd238, 0dB97B839A252049C0, %fd240;
	setp.ltu.f64 	%p7, %fd30, 0d41E0000000000000;
	@%p7 bra 	$L__BB0_10;
	{ // callseq 0, 0
	.param .b64 param0;
	st.param.f64 	[param0], %fd29;
	.param .align 16 .b8 retval0[16];
	call.uni (retval0), 
	__internal_trig_reduction_slowpathd, 
	(
	param0
	);
	ld.param.f64 	%fd384, [retval0];
	ld.param.b32 	%r37, [retval0+8];
	} // callseq 0
$L__BB0_10:
	add.s32 	%r38, %r37, 1;
$L__BB0_11:
	shl.b32 	%r27, %r38, 6;
	cvt.u64.u32 	%rd367, %r27;
	and.b64  	%rd368, %rd367, 64;
	mov.u64 	%rd369, __cudart_sin_cos_coeffs;
	add.s64 	%rd370, %rd369, %rd368;
	mul.rn.f64 	%fd243, %fd384, %fd384;
	and.b32  	%r28, %r38, 1;
	setp.eq.b32 	%p8, %r28, 1;
	selp.f64 	%fd244, 0dBDA8FF8320FD8164, 0d3DE5DB65F9785EBA, %p8;
	ld.global.nc.v2.f64 	{%fd245, %fd246}, [%rd370];
	fma.rn.f64 	%fd247, %fd244, %fd243, %fd245;
	fma.rn.f64 	%fd248, %fd247, %fd243, %fd246;
	ld.global.nc.v2.f64 	{%fd249, %fd250}, [%rd370+16];
	fma.rn.f64 	%fd251, %fd248, %fd243, %fd249;
	fma.rn.f64 	%fd252, %fd251, %fd243, %fd250;
	ld.global.nc.v2.f64 	{%fd253, %fd254}, [%rd370+32];
	fma.rn.f64 	%fd255, %fd252, %fd243, %fd253;
	fma.rn.f64 	%fd256, %fd255, %fd243, %fd254;
	fma.rn.f64 	%fd257, %fd256, %fd384, %fd384;
	fma.rn.f64 	%fd258, %fd256, %fd243, 0d3FF0000000000000;
	selp.f64 	%fd259, %fd258, %fd257, %p8;
	and.b32  	%r29, %r38, 2;
	setp.eq.s32 	%p9, %r29, 0;
	mov.f64 	%fd260, 0d0000000000000000;
	sub.f64 	%fd261, %fd260, %fd259;
	selp.f64 	%fd262, %fd259, %fd261, %p9;
	fma.rn.f64 	%fd385, %fd377, %fd262, %fd378;
	cvt.u64.u32 	%rd371, %r36;
	setp.ge.u64 	%p10, %rd20, %rd371;
	@%p10 bra 	$L__BB0_13;
	cvt.rn.f64.u32 	%fd263, %r36;
	div.rn.f64 	%fd264, %fd4, %fd263;
	mul.f64 	%fd265, %fd264, %fd385;
	mov.f64 	%fd266, 0d3FF0000000000000;
	sub.f64 	%fd267, %fd266, %fd264;
	fma.rn.f64 	%fd385, %fd267, %fd382, %fd265;
$L__BB0_13:
	mul.f64 	%fd268, %fd1, %fd381;
	fma.rn.f64 	%fd269, %fd2, %fd380, %fd268;
	fma.rn.f64 	%fd270, %fd3, %fd379, %fd269;
	mul.f64 	%fd271, %fd381, %fd270;
	mul.f64 	%fd272, %fd271, %fd385;
	mul.f64 	%fd273, %fd380, %fd270;
	mul.f64 	%fd274, %fd273, %fd385;
	mul.f64 	%fd275, %fd379, %fd270;
	mul.f64 	%fd276, %fd275, %fd385;
	rcp.rn.f64 	%fd277, %fd385;
	mul.f64 	%fd278, %fd274, %fd274;
	fma.rn.f64 	%fd279, %fd272, %fd272, %fd278;
	fma.rn.f64 	%fd280, %fd276, %fd276, %fd279;
	mul.f64 	%fd281, %fd280, 0dBFF8000000000000;
	fma.rn.f64 	%fd282, %fd277, %fd281, %fd385;
	mul.f64 	%fd283, %fd277, 0d4012000000000000;
	mul.f64 	%fd284, %fd272, 0d0000000000000000;
	mul.f64 	%fd285, %fd274, 0d0000000000000000;
	add.f64 	%fd286, %fd284, %fd285;
	mul.f64 	%fd287, %fd276, 0d0000000000000000;
	add.f64 	%fd288, %fd286, %fd287;
	mul.f64 	%fd289, %fd283, %fd288;
	fma.rn.f64 	%fd290, %fd288, %fd289, %fd282;
	fma.rn.f64 	%fd291, %fd288, 0d4008000000000000, %fd290;
	mul.f64 	%fd292, %fd291, 0d3FCC71C71C71C71C;
	st.local.f64 	[%rd4], %fd292;
	add.f64 	%fd293, %fd272, %fd285;
	add.f64 	%fd294, %fd293, %fd287;
	mul.f64 	%fd295, %fd283, %fd294;
	fma.rn.f64 	%fd296, %fd294, %fd295, %fd282;
	fma.rn.f64 	%fd297, %fd294, 0d4008000000000000, %fd296;
	mul.f64 	%fd298, %fd297, 0d3FBC71C71C71C71C;
	st.local.f64 	[%rd4+8], %fd298;
	sub.f64 	%fd299, %fd285, %fd272;
	add.f64 	%fd300, %fd299, %fd287;
	mul.f64 	%fd301, %fd283, %fd300;
	fma.rn.f64 	%fd302, %fd300, %fd301, %fd282;
	fma.rn.f64 	%fd303, %fd300, 0d4008000000000000, %fd302;
	mul.f64 	%fd304, %fd303, 0d3FBC71C71C71C71C;
	st.local.f64 	[%rd4+16], %fd304;
	add.f64 	%fd305, %fd284, %fd274;
	add.f64 	%fd306, %fd305, %fd287;
	mul.f64 	%fd307, %fd283, %fd306;
	fma.rn.f64 	%fd308, %fd306, %fd307, %fd282;
	fma.rn.f64 	%fd309, %fd306, 0d4008000000000000, %fd308;
	mul.f64 	%fd310, %fd309, 0d3FBC71C71C71C71C;
	st.local.f64 	[%rd4+24], %fd310;
	sub.f64 	%fd311, %fd284, %fd274;
	add.f64 	%fd312, %fd311, %fd287;
	mul.f64 	%fd313, %fd283, %fd312;
	fma.rn.f64 	%fd314, %fd312, %fd313, %fd282;
	fma.rn.f64 	%fd315, %fd312, 0d4008000000000000, %fd314;
	mul.f64 	%fd316, %fd315, 0d3FBC71C71C71C71C;
	st.local.f64 	[%rd4+32], %fd316;
	add.f64 	%fd317, %fd286, %fd276;
	mul.f64 	%fd318, %fd283, %fd317;
	fma.rn.f64 	%fd319, %fd317, %fd318, %fd282;
	fma.rn.f64 	%fd320, %fd317, 0d4008000000000000, %fd319;
	mul.f64 	%fd321, %fd320, 0d3FBC71C71C71C71C;
	st.local.f64 	[%rd4+40], %fd321;
	sub.f64 	%fd322, %fd286, %fd276;
	mul.f64 	%fd323, %fd283, %fd322;
	fma.rn.f64 	%fd324, %fd322, %fd323, %fd282;
	fma.rn.f64 	%fd325, %fd322, 0d4008000000000000, %fd324;
	mul.f64 	%fd326, %fd325, 0d3FBC71C71C71C71C;
	st.local.f64 	[%rd4+48], %fd326;
	add.f64 	%fd327, %fd272, %fd274;
	add.f64 	%fd328, %fd327, %fd276;
	mul.f64 	%fd329, %fd283, %fd328;
	fma.rn.f64 	%fd330, %fd328, %fd329, %fd282;
	fma.rn.f64 	%fd331, %fd328, 0d4008000000000000, %fd330;
	mul.f64 	%fd332, %fd331, 0d3F8C71C71C71C71C;
	st.local.f64 	[%rd4+56], %fd332;
	neg.f64 	%fd333, %fd274;
	sub.f64 	%fd334, %fd333, %fd272;
	sub.f64 	%fd335, %fd334, %fd276;
	mul.f64 	%fd336, %fd283, %fd335;
	fma.rn.f64 	%fd337, %fd335, %fd336, %fd282;
	fma.rn.f64 	%fd338, %fd335, 0d4008000000000000, %fd337;
	mul.f64 	%fd339, %fd338, 0d3F8C71C71C71C71C;
	st.local.f64 	[%rd4+64], %fd339;
	sub.f64 	%fd340, %fd327, %fd276;
	mul.f64 	%fd341, %fd283, %fd340;
	fma.rn.f64 	%fd342, %fd340, %fd341, %fd282;
	fma.rn.f64 	%fd343, %fd340, 0d4008000000000000, %fd342;
	mul.f64 	%fd344, %fd343, 0d3F8C71C71C71C71C;
	st.local.f64 	[%rd4+72], %fd344;
	add.f64 	%fd345, %fd334, %fd276;
	mul.f64 	%fd346, %fd283, %fd345;
	fma.rn.f64 	%fd347, %fd345, %fd346, %fd282;
	fma.rn.f64 	%fd348, %fd345, 0d4008000000000000, %fd347;
	mul.f64 	%fd349, %fd348, 0d3F8C71C71C71C71C;
	st.local.f64 	[%rd4+80], %fd349;
	sub.f64 	%fd350, %fd272, %fd274;
	add.f64 	%fd351, %fd350, %fd276;
	mul.f64 	%fd352, %fd283, %fd351;
	fma.rn.f64 	%fd353, %fd351, %fd352, %fd282;
	fma.rn.f64 	%fd354, %fd351, 0d4008000000000000, %fd353;
	mul.f64 	%fd355, %fd354, 0d3F8C71C71C71C71C;
	st.local.f64 	[%rd4+88], %fd355;
	sub.f64 	%fd356, %fd274, %fd272;
	sub.f64 	%fd357, %fd356, %fd276;
	mul.f64 	%fd358, %fd283, %fd357;
	fma.rn.f64 	%fd359, %fd357, %fd358, %fd282;
	fma.rn.f64 	%fd360, %fd357, 0d4008000000000000, %fd359;
	mul.f64 	%fd361, %fd360, 0d3F8C71C71C71C71C;
	st.local.f64 	[%rd4+96], %fd361;
	sub.f64 	%fd362, %fd350, %fd276;
	mul.f64 	%fd363, %fd283, %fd362;
	fma.rn.f64 	%fd364, %fd362, %fd363, %fd282;
	fma.rn.f64 	%fd365, %fd362, 0d4008000000000000, %fd364;
	mul.f64 	%fd366, %fd365, 0d3F8C71C71C71C71C;
	st.local.f64 	[%rd4+104], %fd366;
	add.f64 	%fd367, %fd356, %fd276;
	mul.f64 	%fd368, %fd283, %fd367;
	fma.rn.f64 	%fd369, %fd367, %fd368, %fd282;
	fma.rn.f64 	%fd370, %fd367, 0d4008000000000000, %fd369;
	mul.f64 	%fd371, %fd370, 0d3F8C71C71C71C71C;
	st.local.f64 	[%rd4+112], %fd371;
	ld.const.u32 	%r30, [%rd386];
	add.s32 	%r31, %r30, %r4;
	mul.wide.s32 	%rd372, %r30, 8;
	add.s64 	%rd373, %rd4, %rd372;
	ld.local.f64 	%fd372, [%rd373];
	mul.wide.s32 	%rd374, %r31, 8;
	add.s64 	%rd375, %rd1, %rd374;
	st.global.f64 	[%rd375], %fd372;
	bra.uni 	$L__BB0_17;
$L__BB0_14:
	setp.eq.s32 	%p11, %r35, -1;
	and.b32  	%r32, %r6, %r1;
	setp.eq.s32 	%p12, %r32, 0;
	or.pred  	%p13, %p11, %p12;
	@%p13 bra 	$L__BB0_16;
	ld.const.u32 	%r33, [%rd386];
	add.s32 	%r34, %r33, %r4;
	ld.local.f64 	%fd373, [%rd385];
	mul.wide.s32 	%rd376, %r34, 8;
	add.s64 	%rd377, %rd1, %rd376;
	st.global.f64 	[%rd377], %fd373;
	bra.uni 	$L__BB0_17;
$L__BB0_16:
	ld.global.u64 	%rd378, [%rd384];
	ld.local.f64 	%fd374, [%rd385];
	shl.b64 	%rd379, %rd378, 32;
	shr.s64 	%rd380, %rd379, 29;
	add.s64 	%rd381, %rd1, %rd380;
	st.global.f64 	[%rd381], %fd374;
$L__BB0_17:
	add.s32 	%r35, %r35, 1;
	add.s64 	%rd386, %rd386, 4;
	add.s64 	%rd385, %rd385, 8;
	add.s64 	%rd384, %rd384, 8;
	setp.ne.s32 	%p14, %r35, 14;
	@%p14 bra 	$L__BB0_2;
$L__BB0_18:
	ret;

}
.func  (.param .align 16 .b8 func_retval0[16]) __internal_trig_reduction_slowpathd(
	.param .b64 __internal_trig_reduction_slowpathd_param_0
)
{
	.local .align 8 .b8 	__local_depot1[40];
	.reg .b64 	%SP;
	.reg .b64 	%SPL;
	.reg .pred 	%p<10>;
	.reg .b32 	%r<47>;
	.reg .b64 	%rd<74>;
	.reg .b64 	%fd<5>;

	mov.u64 	%SPL, __local_depot1;
	ld.param.f64 	%fd4, [__internal_trig_reduction_slowpathd_param_0];
	add.u64 	%rd1, %SPL, 0;
	{
	.reg .b32 %temp; 
	mov.b64 	{%temp, %r1}, %fd4;
	}
	shr.u32 	%r2, %r1, 20;
	and.b32  	%r3, %r2, 2047;
	setp.eq.s32 	%p1, %r3, 2047;
	mov.b32 	%r46, 0;
	@%p1 bra 	$L__BB1_9;
	add.s32 	%r20, %r3, -1024;
	mov.b64 	%rd20, %fd4;
	shl.b64 	%rd2, %rd20, 11;
	shr.u32 	%r4, %r20, 6;
	sub.s32 	%r45, 15, %r4;
	sub.s32 	%r21, 19, %r4;
	setp.lt.u32 	%p2, %r20, 128;
	selp.b32 	%r6, 18, %r21, %p2;
	setp.ge.s32 	%p3, %r45, %r6;
	mov.b64 	%rd70, 0;
	@%p3 bra 	$L__BB1_4;
	add.s32 	%r23, %r6, %r4;
	neg.s32 	%r43, %r23;
	or.b64  	%rd3, %rd2, -9223372036854775808;
	mov.b64 	%rd70, 0;
	mov.b32 	%r42, 0;
	mov.u64 	%rd25, __cudart_i2opi_d;
	mov.u32 	%r44, %r45;
$L__BB1_3:
	.pragma "nounroll";
	mul.wide.s32 	%rd22, %r42, 8;
	add.s64 	%rd23, %rd1, %rd22;
	mul.wide.s32 	%rd24, %r44, 8;
	add.s64 	%rd26, %rd25, %rd24;
	ld.global.nc.u64 	%rd27, [%rd26];
	{
	.reg .u32 %r0, %r1, %r2, %r3, %alo, %ahi, %blo, %bhi, %clo, %chi;
	mov.b64 	{%alo,%ahi}, %rd27;
	mov.b64 	{%blo,%bhi}, %rd3;
	mov.b64 	{%clo,%chi}, %rd70;
	mad.lo.cc.u32 	%r0, %alo, %blo, %clo;
	madc.hi.cc.u32 	%r1, %alo, %blo, %chi;
	madc.hi.u32 	%r2, %alo, %bhi, 0;
	mad.lo.cc.u32 	%r1, %alo, %bhi, %r1;
	madc.hi.cc.u32 	%r2, %ahi, %blo, %r2;
	madc.hi.u32 	%r3, %ahi, %bhi, 0;
	mad.lo.cc.u32 	%r1, %ahi, %blo, %r1;
	madc.lo.cc.u32 	%r2, %ahi, %bhi, %r2;
	addc.u32 	%r3, %r3, 0;
	mov.b64 	%rd28, {%r0,%r1};
	mov.b64 	%rd70, {%r2,%r3};
	}
	st.local.u64 	[%rd23], %rd28;
	add.s32 	%r44, %r44, 1;
	add.s32 	%r43, %r43, 1;
	add.s32 	%r42, %r42, 1;
	setp.ne.s32 	%p4, %r43, -15;
	mov.u32 	%r45, %r6;
	@%p4 bra 	$L__BB1_3;
$L__BB1_4:
	cvt.s64.s32 	%rd29, %r45;
	cvt.u64.u32 	%rd30, %r4;
	add.s64 	%rd31, %rd30, %rd29;
	shl.b64 	%rd32, %rd31, 3;
	add.s64 	%rd33, %rd1, %rd32;
	st.local.u64 	[%rd33+-120], %rd70;
	and.b32  	%r15, %r2, 63;
	ld.local.u64 	%rd72, [%rd1+16];
	ld.local.u64 	%rd71, [%rd1+24];
	setp.eq.s32 	%p5, %r15, 0;
	@%p5 bra 	$L__BB1_6;
	shl.b64 	%rd34, %rd71, %r15;
	shr.u64 	%rd35, %rd72, 1;
	xor.b32  	%r24, %r15, 63;
	shr.u64 	%rd36, %rd35, %r24;
	or.b64  	%rd71, %rd34, %rd36;
	ld.local.u64 	%rd37, [%rd1+8];
	shl.b64 	%rd38, %rd72, %r15;
	shr.u64 	%rd39, %rd37, 1;
	shr.u64 	%rd40, %rd39, %r24;
	or.b64  	%rd72, %rd38, %rd40;
$L__BB1_6:
	and.b32  	%r25, %r1, -2147483648;
	shr.u64 	%rd41, %rd71, 62;
	cvt.u32.u64 	%r26, %rd41;
	mov.b64 	{%r27, %r28}, %rd71;
	mov.b64 	{%r29, %r30}, %rd72;
	shf.l.wrap.b32 	%r31, %r30, %r27, 2;
	shf.l.wrap.b32 	%r32, %r27, %r28, 2;
	mov.b64 	%rd42, {%r31, %r32};
	shl.b64 	%rd43, %rd72, 2;
	shr.u64 	%rd44, %rd42, 63;
	cvt.u32.u64 	%r33, %rd44;
	add.s32 	%r34, %r33, %r26;
	setp.eq.s32 	%p6, %r25, 0;
	neg.s32 	%r35, %r34;
	selp.b32 	%r46, %r34, %r35, %p6;
	setp.gt.s64 	%p7, %rd42, -1;
	mov.b64 	%rd45, 0;
	{
	.reg .u32 %r0, %r1, %r2, %r3, %a0, %a1, %a2, %a3, %b0, %b1, %b2, %b3;
	mov.b64 	{%a0,%a1}, %rd45;
	mov.b64 	{%a2,%a3}, %rd45;
	mov.b64 	{%b0,%b1}, %rd43;
	mov.b64 	{%b2,%b3}, %rd42;
	sub.cc.u32 	%r0, %a0, %b0;
	subc.cc.u32 	%r1, %a1, %b1;
	subc.cc.u32 	%r2, %a2, %b2;
	subc.u32 	%r3, %a3, %b3;
	mov.b64 	%rd46, {%r0,%r1};
	mov.b64 	%rd47, {%r2,%r3};
	}
	xor.b32  	%r36, %r25, -2147483648;
	selp.b64 	%rd73, %rd42, %rd47, %p7;
	selp.b64 	%rd14, %rd43, %rd46, %p7;
	selp.b32 	%r17, %r25, %r36, %p7;
	clz.b64 	%r37, %rd73;
	cvt.u64.u32 	%rd15, %r37;
	setp.eq.s32 	%p8, %r37, 0;
	@%p8 bra 	$L__BB1_8;
	cvt.u32.u64 	%r38, %rd15;
	and.b32  	%r39, %r38, 63;
	shl.b64 	%rd48, %rd73, %r39;
	shr.u64 	%rd49, %rd14, 1;
	not.b32 	%r40, %r38;
	and.b32  	%r41, %r40, 63;
	shr.u64 	%rd50, %rd49, %r41;
	or.b64  	%rd73, %rd48, %rd50;
$L__BB1_8:
	mov.b64 	%rd51, -3958705157555305931;
	{
	.reg .u32 %r0, %r1, %r2, %r3, %alo, %ahi, %blo, %bhi;
	mov.b64 	{%alo,%ahi}, %rd73;
	mov.b64 	{%blo,%bhi}, %rd51;
	mul.lo.u32 	%r0, %alo, %blo;
	mul.hi.u32 	%r1, %alo, %blo;
	mad.lo.cc.u32 	%r1, %alo, %bhi, %r1;
	madc.hi.u32 	%r2, %alo, %bhi, 0;
	mad.lo.cc.u32 	%r1, %ahi, %blo, %r1;
	madc.hi.cc.u32 	%r2, %ahi, %blo, %r2;
	madc.hi.u32 	%r3, %ahi, %bhi, 0;
	mad.lo.cc.u32 	%r2, %ahi, %bhi, %r2;
	addc.u32 	%r3, %r3, 0;
	mov.b64 	%rd52, {%r0,%r1};
	mov.b64 	%rd53, {%r2,%r3};
	}
	setp.gt.s64 	%p9, %rd53, 0;
	{
	.reg .u32 %r0, %r1, %r2, %r3, %a0, %a1, %a2, %a3, %b0, %b1, %b2, %b3;
	mov.b64 	{%a0,%a1}, %rd52;
	mov.b64 	{%a2,%a3}, %rd53;
	mov.b64 	{%b0,%b1}, %rd52;
	mov.b64 	{%b2,%b3}, %rd53;
	add.cc.u32 	%r0, %a0, %b0;
	addc.cc.u32 	%r1, %a1, %b1;
	addc.cc.u32 	%r2, %a2, %b2;
	addc.u32 	%r3, %a3, %b3;
	mov.b64 	%rd54, {%r0,%r1};
	mov.b64 	%rd55, {%r2,%r3};
	}
	selp.b64 	%rd56, %rd55, %rd53, %p9;
	selp.s64 	%rd57, -1, 0, %p9;
	sub.s64 	%rd58, %rd57, %rd15;
	cvt.u64.u32 	%rd59, %r17;
	shl.b64 	%rd60, %rd59, 32;
	add.s64 	%rd61, %rd56, 1;
	shr.u64 	%rd62, %rd61, 10;
	add.s64 	%rd63, %rd62, 1;
	shr.u64 	%rd64, %rd63, 1;
	shl.b64 	%rd65, %rd58, 52;
	add.s64 	%rd66, %rd65, %rd64;
	add.s64 	%rd67, %rd66, 4602678819172646912;
	or.b64  	%rd68, %rd67, %rd60;
	mov.b64 	%fd4, %rd68;
$L__BB1_9:
	st.param.f64 	[func_retval0], %fd4;
	st.param.b32 	[func_retval0+8], %r46;
	ret;

}


// ===== COMPILED SASS (sm_100) =====

	.target	sm_100

	.elftype	@"ET_EXEC"


//--------------------- .note.nv.tkinfo           --------------------------
	.section	.note.nv.tkinfo,"",@"SHT_NOTE"
	.sectionflags	@"SHF_NOTE_NV_TKINFO"
	.tkinfo
        /*0018*/ 	.word	0x00000002
        /*0030*/ 	.string	""
        /*0030*/ 	.string	"ptxas"
        /*0030*/ 	.string	"Cuda compilation tools, release 13.0, V13.0.88"
        /*0030*/ 	.string	"Build cuda_13.0.r13.0/compiler.36424714_0"
        /*0030*/ 	.string	"-arch sm_100 -m 64 "



//--------------------- .note.nv.cuinfo           --------------------------
	.section	.note.nv.cuinfo,"",@"SHT_NOTE"
	.sectionflags	@"SHF_NOTE_NV_CUINFO"
        /*0018*/ 	.short	0x0002
        /*001a*/ 	.short	0x0064
        /*001c*/ 	.short	0x0082
	.zero		2


//--------------------- .nv.info                  --------------------------
	.section	.nv.info,"",@"SHT_CUDA_INFO"
	.align	4


	//----- nvinfo : EIATTR_REGCOUNT
	.align		4
        /*0000*/ 	.byte	0x04, 0x2f
        /*0002*/ 	.short	(.L_9 - .L_8)
	.align		4
.L_8:
        /*0004*/ 	.word	index@(_Z24DoStreamAndCollideKernelllddPK14iolet_cosine_tS1_PKlPK11site_data_tPKdPdm)
        /*0008*/ 	.word	0x00000048


	//----- nvinfo : EIATTR_FRAME_SIZE
	.align		4
.L_9:
        /*000c*/ 	.byte	0x04, 0x11
        /*000e*/ 	.short	(.L_11 - .L_10)
	.align		4
.L_10:
        /*0010*/ 	.word	index@($_Z24DoStreamAndCollideKernelllddPK14iolet_cosine_tS1_PKlPK11site_data_tPKdPdm$__internal_trig_reduction_slowpathd)
        /*0014*/ 	.word	0x00000118


	//----- nvinfo : EIATTR_FRAME_SIZE
	.align		4
.L_11:
        /*0018*/ 	.byte	0x04, 0x11
        /*001a*/ 	.short	(.L_13 - .L_12)
	.align		4
.L_12:
        /*001c*/ 	.word	index@($__internal_1_$__cuda_sm20_div_rn_f64_full)
        /*0020*/ 	.word	0x00000118


	//----- nvinfo : EIATTR_FRAME_SIZE
	.align		4
.L_13:
        /*0024*/ 	.byte	0x04, 0x11
        /*0026*/ 	.short	(.L_15 - .L_14)
	.align		4
.L_14:
        /*0028*/ 	.word	index@($__internal_0_$__cuda_sm20_dblrcp_rn_slowpath_v3)
        /*002c*/ 	.word	0x00000118


	//----- nvinfo : EIATTR_FRAME_SIZE
	.align		4
.L_15:
        /*0030*/ 	.byte	0x04, 0x11
        /*0032*/ 	.short	(.L_17 - .L_16)
	.align		4
.L_16:
        /*0034*/ 	.word	index@(_Z24DoStreamAndCollideKernelllddPK14iolet_cosine_tS1_PKlPK11site_data_tPKdPdm)
        /*0038*/ 	.word	0x00000118


	//----- nvinfo : EIATTR_MIN_STACK_SIZE
	.align		4
.L_17:
        /*003c*/ 	.byte	0x04, 0x12
        /*003e*/ 	.short	(.L_19 - .L_18)
	.align		4
.L_18:
        /*0040*/ 	.word	index@(_Z24DoStreamAndCollideKernelllddPK14iolet_cosine_tS1_PKlPK11site_data_tPKdPdm)
        /*0044*/ 	.word	0x00000118
.L_19:


//--------------------- .nv.compat                --------------------------
	.section	.nv.compat,"",@"SHT_CUDA_COMPAT_INFO"
	.align	4
        /*0000*/ 	.byte	0x02, 0x09, 0x00, 0x00, 0x02, 0x02, 0x01, 0x00, 0x02, 0x05, 0x05, 0x00, 0x03, 0x07, 0x01, 0x01
        /*0010*/ 	.byte	0x02, 0x03, 0x00, 0x00, 0x02, 0x06, 0x01, 0x00, 0x04, 0x0b, 0x08, 0x00, 0x01, 0x00, 0x00, 0x00
        /*0020*/ 	.byte	0x00, 0x00, 0x00, 0x00


//--------------------- .nv.info._Z24DoStreamAndCollideKernelllddPK14iolet_cosine_tS1_PKlPK11site_data_tPKdPdm --------------------------
	.section	.nv.info._Z24DoStreamAndCollideKernelllddPK14iolet_cosine_tS1_PKlPK11site_data_tPKdPdm,"",@"SHT_CUDA_INFO"
	.sectionflags	@""
	.align	4


	//----- nvinfo : EIATTR_CUDA_API_VERSION
	.align		4
        /*0000*/ 	.byte	0x04, 0x37
        /*0002*/ 	.short	(.L_21 - .L_20)
.L_20:
        /*0004*/ 	.word	0x00000082


	//----- nvinfo : EIATTR_KPARAM_INFO
	.align		4
.L_21:
        /*0008*/ 	.byte	0x04, 0x17
        /*000a*/ 	.short	(.L_23 - .L_22)
.L_22:
        /*000c*/ 	.word	0x00000000
        /*0010*/ 	.short	0x000a
        /*0012*/ 	.short	0x0050
        /*0014*/ 	.byte	0x00, 0xf0, 0x21, 0x00


	//----- nvinfo : EIATTR_KPARAM_INFO
	.align		4
.L_23:
        /*0018*/ 	.byte	0x04, 0x17
        /*001a*/ 	.short	(.L_25 - .L_24)
.L_24:
        /*001c*/ 	.word	0x00000000
        /*0020*/ 	.short	0x0009
        /*0022*/ 	.short	0x0048
        /*0024*/ 	.byte	0x00, 0xf5, 0x21, 0x00


	//----- nvinfo : EIATTR_KPARAM_INFO
	.align		4
.L_25:
        /*0028*/ 	.byte	0x04, 0x17
        /*002a*/ 	.short	(.L_27 - .L_26)
.L_26:
        /*002c*/ 	.word	0x00000000
        /*0030*/ 	.short	0x0008
        /*0032*/ 	.short	0x0040
        /*0034*/ 	.byte	0x00, 0xf5, 0x21, 0x00


	//----- nvinfo : EIATTR_KPARAM_INFO
	.align		4
.L_27:
        /*0038*/ 	.byte	0x04, 0x17
        /*003a*/ 	.short	(.L_29 - .L_28)
.L_28:
        /*003c*/ 	.word	0x00000000
        /*0040*/ 	.short	0x0007
        /*0042*/ 	.short	0x0038
        /*0044*/ 	.byte	0x00, 0xf5, 0x21, 0x00


	//----- nvinfo : EIATTR_KPARAM_INFO
	.align		4
.L_29:
        /*0048*/ 	.byte	0x04, 0x17
        /*004a*/ 	.short	(.L_31 - .L_30)
.L_30:
        /*004c*/ 	.word	0x00000000
        /*0050*/ 	.short	0x0006
        /*0052*/ 	.short	0x0030
        /*0054*/ 	.byte	0x00, 0xf5, 0x21, 0x00


	//----- nvinfo : EIATTR_KPARAM_INFO
	.align		4
.L_31:
        /*0058*/ 	.byte	0x04, 0x17
        /*005a*/ 	.short	(.L_33 - .L_32)
.L_32:
        /*005c*/ 	.word	0x00000000
        /*0060*/ 	.short	0x0005
        /*0062*/ 	.short	0x0028
        /*0064*/ 	.byte	0x00, 0xf5, 0x21, 0x00


	//----- nvinfo : EIATTR_KPARAM_INFO
	.align		4
.L_33:
        /*0068*/ 	.byte	0x04, 0x17
        /*006a*/ 	.short	(.L_35 - .L_34)
.L_34:
        /*006c*/ 	.word	0x00000000
        /*0070*/ 	.short	0x0004
        /*0072*/ 	.short	0x0020
        /*0074*/ 	.byte	0x00, 0xf5, 0x21, 0x00


	//----- nvinfo : EIATTR_KPARAM_INFO
	.align		4
.L_35:
        /*0078*/ 	.byte	0x04, 0x17
        /*007a*/ 	.short	(.L_37 - .L_36)
.L_36:
        /*007c*/ 	.word	0x00000000
        /*0080*/ 	.short	0x0003
        /*0082*/ 	.short	0x0018
        /*0084*/ 	.byte	0x00, 0xf0, 0x21, 0x00


	//----- nvinfo : EIATTR_KPARAM_INFO
	.align		4
.L_37:
        /*0088*/ 	.byte	0x04, 0x17
        /*008a*/ 	.short	(.L_39 - .L_38)
.L_38:
        /*008c*/ 	.word	0x00000000
        /*0090*/ 	.short	0x0002
        /*0092*/ 	.short	0x0010
        /*0094*/ 	.byte	0x00, 0xf0, 0x21, 0x00


	//----- nvinfo : EIATTR_KPARAM_INFO
	.align		4
.L_39:
        /*0098*/ 	.byte	0x04, 0x17
        /*009a*/ 	.short	(.L_41 - .L_40)
.L_40:
        /*009c*/ 	.word	0x00000000
        /*00a0*/ 	.short	0x0001
        /*00a2*/ 	.short	0x0008
        /*00a4*/ 	.byte	0x00, 0xf0, 0x21, 0x00


	//----- nvinfo : EIATTR_KPARAM_INFO
	.align		4
.L_41:
        /*00a8*/ 	.byte	0x04, 0x17
        /*00aa*/ 	.short	(.L_43 - .L_42)
.L_42:
        /*00ac*/ 	.word	0x00000000
        /*00b0*/ 	.short	0x0000
        /*00b2*/ 	.short	0x0000
        /*00b4*/ 	.byte	0x00, 0xf0, 0x21, 0x00


	//----- nvinfo : EIATTR_SPARSE_MMA_MASK
	.align		4
.L_43:
        /*00b8*/ 	.byte	0x03, 0x50
        /*00ba*/ 	.short	0x0000


	//----- nvinfo : EIATTR_MAXREG_COUNT
	.align		4
        /*00bc*/ 	.byte	0x03, 0x1b
        /*00be*/ 	.short	0x00ff


	//----- nvinfo : EIATTR_MERCURY_ISA_VERSION
	.align		4
        /*00c0*/ 	.byte	0x03, 0x5f
        /*00c2*/ 	.short	0x0101


	//----- nvinfo : EIATTR_VRC_CTA_INIT_COUNT
	.align		4
        /*00c4*/ 	.byte	0x02, 0x4a
	.zero		1
	.zero		1


	//----- nvinfo : EIATTR_EXIT_INSTR_OFFSETS
	.align		4
        /*00c8*/ 	.byte	0x04, 0x1c
        /*00ca*/ 	.short	(.L_45 - .L_44)


	//   ....[0]....
.L_44:
        /*00cc*/ 	.word	0x000000b0


	//   ....[1]....
        /*00d0*/ 	.word	0x000035a0


	//----- nvinfo : EIATTR_CRS_STACK_SIZE
	.align		4
.L_45:
        /*00d4*/ 	.byte	0x04, 0x1e
        /*00d6*/ 	.short	(.L_47 - .L_46)
.L_46:
        /*00d8*/ 	.word	0x00000000


	//----- nvinfo : EIATTR_CBANK_PARAM_SIZE
	.align		4
.L_47:
        /*00dc*/ 	.byte	0x03, 0x19
        /*00de*/ 	.short	0x0058


	//----- nvinfo : EIATTR_PARAM_CBANK
	.align		4
        /*00e0*/ 	.byte	0x04, 0x0a
        /*00e2*/ 	.short	(.L_49 - .L_48)
	.align		4
.L_48:
        /*00e4*/ 	.word	index@(.nv.constant0._Z24DoStreamAndCollideKernelllddPK14iolet_cosine_tS1_PKlPK11site_data_tPKdPdm)
        /*00e8*/ 	.short	0x0380
        /*00ea*/ 	.short	0x0058


	//----- nvinfo : EIATTR_SW_WAR
	.align		4
.L_49:
        /*00ec*/ 	.byte	0x04, 0x36
        /*00ee*/ 	.short	(.L_51 - .L_50)
.L_50:
        /*00f0*/ 	.word	0x00000008
.L_51:


//--------------------- .nv.callgraph             --------------------------
	.section	.nv.callgraph,"",@"SHT_CUDA_CALLGRAPH"
	.align	4
	.sectionentsize	8
	.align		4
        /*0000*/ 	.word	0x00000000
	.align		4
        /*0004*/ 	.word	0xffffffff
	.align		4
        /*0008*/ 	.word	0x00000000
	.align		4
        /*000c*/ 	.word	0xfffffffe
	.align		4
        /*0010*/ 	.word	0x00000000
	.align		4
        /*0014*/ 	.word	0xfffffffd
	.align		4
        /*0018*/ 	.word	0x00000000
	.align		4
        /*001c*/ 	.word	0xfffffffc


//--------------------- .nv.constant3             --------------------------
	.section	.nv.constant3,"a",@progbits
	.align	8
.nv.constant3:
	.type		_ZN34_INTERNAL_0c6f58bf_4_k_cu_df42e4ae5D3Q1510NUMVECTORSE,@object
	.size		_ZN34_INTERNAL_0c6f58bf_4_k_cu_df42e4ae5D3Q1510NUMVECTORSE,(.L_0 - _ZN34_INTERNAL_0c6f58bf_4_k_cu_df42e4ae5D3Q1510NUMVECTORSE)
_ZN34_INTERNAL_0c6f58bf_4_k_cu_df42e4ae5D3Q1510NUMVECTORSE:
        /*0000*/ 	.byte	0x0f, 0x00, 0x00, 0x00
.L_0:
	.zero		4
	.type		_ZN34_INTERNAL_0c6f58bf_4_k_cu_df42e4ae5D3Q153CXDE,@object
	.size		_ZN34_INTERNAL_0c6f58bf_4_k_cu_df42e4ae5D3Q153CXDE,(_ZN34_INTERNAL_0c6f58bf_4_k_cu_df42e4ae5D3Q153CYDE - _ZN34_INTERNAL_0c6f58bf_4_k_cu_df42e4ae5D3Q153CXDE)
_ZN34_INTERNAL_0c6f58bf_4_k_cu_df42e4ae5D3Q153CXDE:
        /*0008*/ 	.byte	0x00, 0x00, 0x00, 0x00, 0x00, 0x00, 0x00, 0x00, 0x00, 0x00, 0x00, 0x00, 0x00, 0x00, 0xf0, 0x3f
        /*0018*/ 	.byte	0x00, 0x00, 0x00, 0x00, 0x00, 0x00, 0xf0, 0xbf, 0x00, 0x00, 0x00, 0x00, 0x00, 0x00, 0x00, 0x00
        /*0028*/ 	.byte	0x00, 0x00, 0x00, 0x00, 0x00, 0x00, 0x00, 0x00, 0x00, 0x00, 0x00, 0x00, 0x00, 0x00, 0x00, 0x00
        /*0038*/ 	.byte	0x00, 0x00, 0x00, 0x00, 0x00, 0x00, 0x00, 0x00, 0x00, 0x00, 0x00, 0x00, 0x00, 0x00, 0xf0, 0x3f
        /*0048*/ 	.byte	0x00, 0x00, 0x00, 0x00, 0x00, 0x00, 0xf0, 0xbf, 0x00, 0x00, 0x00, 0x00, 0x00, 0x00, 0xf0, 0x3f
        /*0058*/ 	.byte	0x00, 0x00, 0x00, 0x00, 0x00, 0x00, 0xf0, 0xbf, 0x00, 0x00, 0x00, 0x00, 0x00, 0x00, 0xf0, 0x3f
        /*0068*/ 	.byte	0x00, 0x00, 0x00, 0x00, 0x00, 0x00, 0xf0, 0xbf, 0x00, 0x00, 0x00, 0x00, 0x00, 0x00, 0xf0, 0x3f
        /*0078*/ 	.byte	0x00, 0x00, 0x00, 0x00, 0x00, 0x00, 0xf0, 0xbf
	.type		_ZN34_INTERNAL_0c6f58bf_4_k_cu_df42e4ae5D3Q153CYDE,@object
	.size		_ZN34_INTERNAL_0c6f58bf_4_k_cu_df42e4ae5D3Q153CYDE,(_ZN34_INTERNAL_0c6f58bf_4_k_cu_df42e4ae5D3Q153CZDE - _ZN34_INTERNAL_0c6f58bf_4_k_cu_df42e4ae5D3Q153CYDE)
_ZN34_INTERNAL_0c6f58bf_4_k_cu_df42e4ae5D3Q153CYDE:
        /* <DEDUP_REMOVED lines=8> */
	.type		_ZN34_INTERNAL_0c6f58bf_4_k_cu_df42e4ae5D3Q153CZDE,@object
	.size		_ZN34_INTERNAL_0c6f58bf_4_k_cu_df42e4ae5D3Q153CZDE,(_ZN34_INTERNAL_0c6f58bf_4_k_cu_df42e4ae5D3Q1510EQMWEIGHTSE - _ZN34_INTERNAL_0c6f58bf_4_k_cu_df42e4ae5D3Q153CZDE)
_ZN34_INTERNAL_0c6f58bf_4_k_cu_df42e4ae5D3Q153CZDE:
        /* <DEDUP_REMOVED lines=8> */
	.type		_ZN34_INTERNAL_0c6f58bf_4_k_cu_df42e4ae5D3Q1510EQMWEIGHTSE,@object
	.size		_ZN34_INTERNAL_0c6f58bf_4_k_cu_df42e4ae5D3Q1510EQMWEIGHTSE,(_ZN34_INTERNAL_0c6f58bf_4_k_cu_df42e4ae5D3Q1517INVERSEDIRECTIONSE - _ZN34_INTERNAL_0c6f58bf_4_k_cu_df42e4ae5D3Q1510EQMWEIGHTSE)
_ZN34_INTERNAL_0c6f58bf_4_k_cu_df42e4ae5D3Q1510EQMWEIGHTSE:
        /* <DEDUP_REMOVED lines=8> */
	.type		_ZN34_INTERNAL_0c6f58bf_4_k_cu_df42e4ae5D3Q1517INVERSEDIRECTIONSE,@object
	.size		_ZN34_INTERNAL_0c6f58bf_4_k_cu_df42e4ae5D3Q1517INVERSEDIRECTIONSE,(.L_5 - _ZN34_INTERNAL_0c6f58bf_4_k_cu_df42e4ae5D3Q1517INVERSEDIRECTIONSE)
_ZN34_INTERNAL_0c6f58bf_4_k_cu_df42e4ae5D3Q1517INVERSEDIRECTIONSE:
        /*01e8*/ 	.byte	0x00, 0x00, 0x00, 0x00, 0x02, 0x00, 0x00, 0x00, 0x01, 0x00, 0x00, 0x00, 0x04, 0x00, 0x00, 0x00
        /*01f8*/ 	.byte	0x03, 0x00, 0x00, 0x00, 0x06, 0x00, 0x00, 0x00, 0x05, 0x00, 0x00, 0x00, 0x08, 0x00, 0x00, 0x00
        /*0208*/ 	.byte	0x07, 0x00, 0x00, 0x00, 0x0a, 0x00, 0x00, 0x00, 0x09, 0x00, 0x00, 0x00, 0x0c, 0x00, 0x00, 0x00
        /*0218*/ 	.byte	0x0b, 0x00, 0x00, 0x00, 0x0e, 0x00, 0x00, 0x00, 0x0d, 0x00, 0x00, 0x00
.L_5:


//--------------------- .nv.constant4             --------------------------
	.section	.nv.constant4,"a",@progbits
	.align	8
	.align		8
.nv.constant4:
        /*0000*/ 	.dword	__cudart_i2opi_d
	.align		8
        /*0008*/ 	.dword	__cudart_sin_cos_coeffs


//--------------------- .text._Z24DoStreamAndCollideKernelllddPK14iolet_cosine_tS1_PKlPK11site_data_tPKdPdm --------------------------
	.section	.text._Z24DoStreamAndCollideKernelllddPK14iolet_cosine_tS1_PKlPK11site_data_tPKdPdm,"ax",@progbits
	.align	128
        .global         _Z24DoStreamAndCollideKernelllddPK14iolet_cosine_tS1_PKlPK11site_data_tPKdPdm
        .type           _Z24DoStreamAndCollideKernelllddPK14iolet_cosine_tS1_PKlPK11site_data_tPKdPdm,@function
        .size           _Z24DoStreamAndCollideKernelllddPK14iolet_cosine_tS1_PKlPK11site_data_tPKdPdm,(.L_x_43 - _Z24DoStreamAndCollideKernelllddPK14iolet_cosine_tS1_PKlPK11site_data_tPKdPdm)
        .other          _Z24DoStreamAndCollideKernelllddPK14iolet_cosine_tS1_PKlPK11site_data_tPKdPdm,@"STO_CUDA_ENTRY STV_DEFAULT"
_Z24DoStreamAndCollideKernelllddPK14iolet_cosine_tS1_PKlPK11site_data_tPKdPdm:
.text._Z24DoStreamAndCollideKernelllddPK14iolet_cosine_tS1_PKlPK11site_data_tPKdPdm:
[----:B------:R-:W0:Y:S01]  /*0000*/  LDC R1, c[0x0][0x37c] ;  /* 0x0000df00ff017b82 */ /* 0x000e220000000800 */
[----:B------:R-:W1:Y:S07]  /*0010*/  S2R R3, SR_TID.X ;  /* 0x0000000000037919 */ /* 0x000e6e0000002100 */
[----:B------:R-:W1:Y:S01]  /*0020*/  S2UR UR4, SR_CTAID.X ;  /* 0x00000000000479c3 */ /* 0x000e620000002500 */
[----:B------:R-:W2:Y:S01]  /*0030*/  LDCU.64 UR6, c[0x0][0x388] ;  /* 0x00007100ff0677ac */ /* 0x000ea20008000a00 */
[----:B0-----:R-:W-:-:S04]  /*0040*/  VIADD R1, R1, 0xfffffee8 ;  /* 0xfffffee801017836 */ /* 0x001fc80000000000 */
[----:B------:R-:W-:Y:S02]  /*0050*/  IMAD.MOV.U32 R0, RZ, RZ, R1 ;  /* 0x000000ffff007224 */ /* 0x000fe400078e0001 */
[----:B------:R-:W1:Y:S02]  /*0060*/  LDC R8, c[0x0][0x360] ;  /* 0x0000d800ff087b82 */ /* 0x000e640000000800 */
[----:B-1----:R-:W-:-:S05]  /*0070*/  IMAD R8, R8, UR4, R3 ;  /* 0x0000000408087c24 */ /* 0x002fca000f8e0203 */
[----:B--2---:R-:W-:Y:S02]  /*0080*/  ISETP.GE.U32.AND P0, PT, R8, UR6, PT ;  /* 0x0000000608007c0c */ /* 0x004fe4000bf06070 */
[----:B------:R-:W-:-:S04]  /*0090*/  SHF.R.S32.HI R51, RZ, 0x1f, R8 ;  /* 0x0000001fff337819 */ /* 0x000fc80000011408 */
[----:B------:R-:W-:-:S13]  /*00a0*/  ISETP.GE.AND.EX P0, PT, R51, UR7, PT, P0 ;  /* 0x0000000733007c0c */ /* 0x000fda000bf06300 */
[----:B------:R-:W-:Y:S05]  /*00b0*/  @P0 EXIT ;  /* 0x000000000000094d */ /* 0x000fea0003800000 */
[----:B------:R-:W0:Y:S01]  /*00c0*/  LDCU.64 UR6, c[0x0][0x380] ;  /* 0x00007000ff0677ac */ /* 0x000e220008000a00 */
[----:B------:R-:W1:Y:S01]  /*00d0*/  LDC.64 R68, c[0x0][0x3c0] ;  /* 0x0000f000ff447b82 */ /* 0x000e620000000a00 */
[----:B------:R-:W2:Y:S01]  /*00e0*/  LDCU.64 UR4, c[0x0][0x358] ;  /* 0x00006b00ff0477ac */ /* 0x000ea20008000a00 */
[----:B0-----:R-:W-:-:S04]  /*00f0*/  IADD3 R8, P0, PT, R8, UR6, RZ ;  /* 0x0000000608087c10 */ /* 0x001fc8000ff1e0ff */
[----:B------:R-:W-:Y:S01]  /*0100*/  IADD3.X R51, PT, PT, R51, UR7, RZ, P0, !PT ;  /* 0x0000000733337c10 */ /* 0x000fe200087fe4ff */
[----:B-1----:R-:W-:-:S04]  /*0110*/  IMAD.WIDE.U32 R68, R8, 0x78, R68 ;  /* 0x0000007808447825 */ /* 0x002fc800078e0044 */
[----:B------:R-:W-:-:S04]  /*0120*/  IMAD R3, R51, 0x78, RZ ;  /* 0x0000007833037824 */ /* 0x000fc800078e02ff */
[----:B------:R-:W-:-:S05]  /*0130*/  IMAD.IADD R69, R69, 0x1, R3 ;  /* 0x0000000145457824 */ /* 0x000fca00078e0203 */
[----:B--2---:R-:W2:Y:S04]  /*0140*/  LDG.E.U8 R58, desc[UR4][R68.64] ;  /* 0x00000004443a7981 */ /* 0x004ea8000c1e1100 */
[----:B------:R-:W2:Y:S04]  /*0150*/  LDG.E.U8 R21, desc[UR4][R68.64+0x1] ;  /* 0x0000010444157981 */ /* 0x000ea8000c1e1100 */
[----:B------:R-:W3:Y:S04]  /*0160*/  LDG.E.U8 R22, desc[UR4][R68.64+0x2] ;  /* 0x0000020444167981 */ /* 0x000ee8000c1e1100 */
[----:B------:R-:W4:Y:S04]  /*0170*/  LDG.E.U8 R23, desc[UR4][R68.64+0x3] ;  /* 0x0000030444177981 */ /* 0x000f28000c1e1100 */
[----:B------:R-:W5:Y:S04]  /*0180*/  LDG.E.U8 R24, desc[UR4][R68.64+0x6] ;  /* 0x0000060444187981 */ /* 0x000f68000c1e1100 */
        /* <DEDUP_REMOVED lines=52> */
[----:B------:R-:W5:Y:S01]  /*04d0*/  LDG.E.U8 R64, desc[UR4][R68.64+0x4f] ;  /* 0x00004f0444407981 */ /* 0x000f62000c1e1100 */
[----:B--2---:R-:W-:Y:S01]  /*04e0*/  PRMT R58, R58, 0x6540, R21 ;  /* 0x000065403a3a7816 */ /* 0x004fe20000000015 */
[----:B---3--:R-:W-:-:S02]  /*04f0*/  IMAD.U32 R59, R22, 0x10000, RZ ;  /* 0x00010000163b7824 */ /* 0x008fc400078e00ff */
[----:B------:R-:W2:Y:S01]  /*0500*/  LDG.E.U8 R22, desc[UR4][R68.64+0x37] ;  /* 0x0000370444167981 */ /* 0x000ea2000c1e1100 */
[----:B----4-:R-:W-:Y:S02]  /*0510*/  IMAD.SHL.U32 R23, R23, 0x1000000, RZ ;  /* 0x0100000017177824 */ /* 0x010fe400078e00ff */
[----:B-----5:R-:W-:Y:S02]  /*0520*/  IMAD.U32 R21, R24, 0x10000, RZ ;  /* 0x0001000018157824 */ /* 0x020fe400078e00ff */
[----:B------:R-:W-:Y:S01]  /*0530*/  IMAD.SHL.U32 R19, R19, 0x1000000, RZ ;  /* 0x0100000013137824 */ /* 0x000fe200078e00ff */
[----:B------:R-:W-:Y:S01]  /*0540*/  LOP3.LUT R58, R58, R23, R59, 0xfe, !PT ;  /* 0x000000173a3a7212 */ /* 0x000fe200078efe3b */
[----:B------:R-:W3:Y:S04]  /*0550*/  LDG.E.U8 R24, desc[UR4][R68.64+0x3b] ;  /* 0x00003b0444187981 */ /* 0x000ee8000c1e1100 */
[----:B------:R-:W4:Y:S01]  /*0560*/  LDG.E.U8 R23, desc[UR4][R68.64+0x3a] ;  /* 0x00003a0444177981 */ /* 0x000f22000c1e1100 */
[----:B------:R-:W-:-:S03]  /*0570*/  PRMT R20, R20, 0x6540, R25 ;  /* 0x0000654014147816 */ /* 0x000fc60000000019 */
[----:B------:R-:W5:Y:S01]  /*0580*/  LDG.E.U8 R25, desc[UR4][R68.64+0x34] ;  /* 0x0000340444197981 */ /* 0x000f62000c1e1100 */
[----:B------:R-:W-:-:S03]  /*0590*/  LOP3.LUT R59, R20, R19, R21, 0xfe, !PT ;  /* 0x00000013143b7212 */ /* 0x000fc600078efe15 */
[----:B------:R-:W4:Y:S01]  /*05a0*/  LDG.E.U8 R21, desc[UR4][R68.64+0x36] ;  /* 0x0000360444157981 */ /* 0x000f22000c1e1100 */
[----:B------:R-:W-:-:S03]  /*05b0*/  PRMT R41, R41, 0x6540, R26 ;  /* 0x0000654029297816 */ /* 0x000fc6000000001a */
[----:B------:R-:W5:Y:S01]  /*05c0*/  LDG.E.U8 R26, desc[UR4][R68.64+0x35] ;  /* 0x00003504441a7981 */ /* 0x000f62000c1e1100 */
[----:B------:R-:W-:-:S03]  /*05d0*/  IMAD.SHL.U32 R55, R54, 0x1000000, RZ ;  /* 0x0100000036377824 */ /* 0x000fc600078e00ff */
[----:B------:R-:W5:Y:S01]  /*05e0*/  LDG.E.U8 R19, desc[UR4][R68.64+0x32] ;  /* 0x0000320444137981 */ /* 0x000f62000c1e1100 */
[----:B------:R-:W-:-:S03]  /*05f0*/  IMAD.U32 R54, R29, 0x10000, RZ ;  /* 0x000100001d367824 */ /* 0x000fc600078e00ff */
[----:B------:R-:W5:Y:S02]  /*0600*/  LDG.E.U8 R29, desc[UR4][R68.64+0x39] ;  /* 0x00003904441d7981 */ /* 0x000f64000c1e1100 */
[----:B------:R-:W-:Y:S02]  /*0610*/  LOP3.LUT R41, R41, R55, R54, 0xfe, !PT ;  /* 0x0000003729297212 */ /* 0x000fe400078efe36 */
[----:B------:R-:W5:Y:S01]  /*0620*/  LDG.E.U8 R20, desc[UR4][R68.64+0x33] ;  /* 0x0000330444147981 */ /* 0x000f62000c1e1100 */
[----:B------:R-:W-:-:S03]  /*0630*/  PRMT R54, R15, 0x6540, R16 ;  /* 0x000065400f367816 */ /* 0x000fc60000000010 */
[----:B------:R-:W5:Y:S04]  /*0640*/  LDG.E.U8 R15, desc[UR4][R68.64+0x3c] ;  /* 0x00003c04440f7981 */ /* 0x000f68000c1e1100 */
[----:B------:R-:W5:Y:S01]  /*0650*/  LDG.E.U8 R16, desc[UR4][R68.64+0x3d] ;  /* 0x00003d0444107981 */ /* 0x000f62000c1e1100 */
[----:B------:R-:W-:Y:S02]  /*0660*/  IMAD.U32 R55, R10, 0x10000, RZ ;  /* 0x000100000a377824 */ /* 0x000fe400078e00ff */
[----:B------:R-:W-:Y:S01]  /*0670*/  IMAD.SHL.U32 R6, R6, 0x1000000, RZ ;  /* 0x0100000006067824 */ /* 0x000fe200078e00ff */
[----:B------:R-:W-:Y:S01]  /*0680*/  PRMT R13, R13, 0x6540, R14 ;  /* 0x000065400d0d7816 */ /* 0x000fe2000000000e */
[----:B------:R-:W-:Y:S02]  /*0690*/  IMAD.U32 R9, R9, 0x10000, RZ ;  /* 0x0001000009097824 */ /* 0x000fe400078e00ff */
[----:B------:R-:W-:-:S02]  /*06a0*/  IMAD.SHL.U32 R7, R7, 0x1000000, RZ ;  /* 0x0100000007077824 */ /* 0x000fc400078e00ff */
[----:B------:R-:W-:Y:S02]  /*06b0*/  IMAD.U32 R10, R11, 0x10000, RZ ;  /* 0x000100000b0a7824 */ /* 0x000fe400078e00ff */
[----:B------:R-:W-:Y:S02]  /*06c0*/  IMAD.SHL.U32 R12, R12, 0x1000000, RZ ;  /* 0x010000000c0c7824 */ /* 0x000fe400078e00ff */
[----:B------:R-:W-:Y:S02]  /*06d0*/  IMAD.U32 R2, R2, 0x10000, RZ ;  /* 0x0001000002027824 */ /* 0x000fe400078e00ff */
[----:B------:R-:W-:Y:S01]  /*06e0*/  IMAD.SHL.U32 R3, R3, 0x1000000, RZ ;  /* 0x0100000003037824 */ /* 0x000fe200078e00ff */
[----:B------:R-:W-:Y:S01]  /*06f0*/  LOP3.LUT R57, R54, R6, R55, 0xfe, !PT ;  /* 0x0000000636397212 */ /* 0x000fe200078efe37 */
[----:B------:R-:W5:Y:S01]  /*0700*/  LDG.E.U8 R14, desc[UR4][R68.64+0x43] ;  /* 0x00004304440e7981 */ /* 0x000f62000c1e1100 */
[----:B------:R-:W-:-:S03]  /*0710*/  LOP3.LUT R54, R13, R12, R10, 0xfe, !PT ;  /* 0x0000000c0d367212 */ /* 0x000fc600078efe0a */
[----:B------:R-:W5:Y:S01]  /*0720*/  LDG.E.U8 R13, desc[UR4][R68.64+0x42] ;  /* 0x00004204440d7981 */ /* 0x000f62000c1e1100 */
[----:B------:R-:W-:-:S03]  /*0730*/  PRMT R56, R17, 0x6540, R18 ;  /* 0x0000654011387816 */ /* 0x000fc60000000012 */
[----:B------:R-:W5:Y:S04]  /*0740*/  LDG.E.U8 R17, desc[UR4][R68.64+0x40] ;  /* 0x0000400444117981 */ /* 0x000f68000c1e1100 */
[----:B------:R-:W5:Y:S01]  /*0750*/  LDG.E.U8 R18, desc[UR4][R68.64+0x41] ;  /* 0x0000410444127981 */ /* 0x000f62000c1e1100 */
[----:B------:R-:W-:Y:S02]  /*0760*/  PRMT R4, R4, 0x6540, R5 ;  /* 0x0000654004047816 */ /* 0x000fe40000000005 */
[----:B------:R-:W-:Y:S01]  /*0770*/  LOP3.LUT R56, R56, R7, R9, 0xfe, !PT ;  /* 0x0000000738387212 */ /* 0x000fe200078efe09 */
[----:B------:R-:W5:Y:S01]  /*0780*/  LDG.E.U8 R10, desc[UR4][R68.64+0x45] ;  /* 0x00004504440a7981 */ /* 0x000f62000c1e1100 */
[----:B------:R-:W-:-:S03]  /*0790*/  LOP3.LUT R55, R4, R3, R2, 0xfe, !PT ;  /* 0x0000000304377212 */ /* 0x000fc600078efe02 */
        /* <DEDUP_REMOVED lines=9> */
[----:B------:R-:W-:Y:S01]  /*0830*/  PRMT R43, R43, 0x6540, R44 ;  /* 0x000065402b2b7816 */ /* 0x000fe2000000002c */
[----:B------:R-:W-:Y:S01]  /*0840*/  IMAD.U32 R42, R42, 0x10000, RZ ;  /* 0x000100002a2a7824 */ /* 0x000fe200078e00ff */
[----:B------:R-:W-:Y:S01]  /*0850*/  PRMT R39, R39, 0x6540, R40 ;  /* 0x0000654027277816 */ /* 0x000fe20000000028 */
[----:B------:R-:W-:Y:S01]  /*0860*/  IMAD.SHL.U32 R49, R49, 0x1000000, RZ ;  /* 0x0100000031317824 */ /* 0x000fe200078e00ff */
[----:B------:R-:W-:Y:S01]  /*0870*/  PRMT R47, R47, 0x6540, R48 ;  /* 0x000065402f2f7816 */ /* 0x000fe20000000030 */
[----:B------:R-:W-:-:S02]  /*0880*/  IMAD.U32 R44, R61, 0x10000, RZ ;  /* 0x000100003d2c7824 */ /* 0x000fc400078e00ff */
[----:B------:R-:W-:Y:S01]  /*0890*/  IMAD.SHL.U32 R62, R62, 0x1000000, RZ ;  /* 0x010000003e3e7824 */ /* 0x000fe200078e00ff */
[----:B------:R-:W5:Y:S01]  /*08a0*/  LDG.E.U8 R61, desc[UR4][R68.64+0x51] ;  /* 0x00005104443d7981 */ /* 0x000f62000c1e1100 */
[----:B------:R-:W-:Y:S02]  /*08b0*/  IMAD.U32 R33, R33, 0x10000, RZ ;  /* 0x0001000021217824 */ /* 0x000fe400078e00ff */
[----:B------:R-:W-:Y:S02]  /*08c0*/  IMAD.SHL.U32 R34, R34, 0x1000000, RZ ;  /* 0x0100000022227824 */ /* 0x000fe400078e00ff */
[----:B------:R-:W-:Y:S02]  /*08d0*/  IMAD.U32 R48, R53, 0x10000, RZ ;  /* 0x0001000035307824 */ /* 0x000fe400078e00ff */
[----:B------:R-:W-:Y:S01]  /*08e0*/  IMAD.SHL.U32 R60, R60, 0x1000000, RZ ;  /* 0x010000003c3c7824 */ /* 0x000fe200078e00ff */
[----:B------:R-:W-:Y:S02]  /*08f0*/  PRMT R31, R31, 0x6540, R32 ;  /* 0x000065401f1f7816 */ /* 0x000fe40000000020 */
[----:B------:R-:W-:-:S02]  /*0900*/  PRMT R45, R45, 0x6540, R46 ;  /* 0x000065402d2d7816 */ /* 0x000fc4000000002e */
[----:B------:R-:W5:Y:S01]  /*0910*/  LDG.E.U8 R46, desc[UR4][R68.64+0x59] ;  /* 0x00005904442e7981 */ /* 0x000f62000c1e1100 */
[----:B------:R-:W-:Y:S01]  /*0920*/  IMAD.SHL.U32 R40, R52, 0x1000000, RZ ;  /* 0x0100000034287824 */ /* 0x000fe200078e00ff */
[----:B------:R-:W-:Y:S02]  /*0930*/  LOP3.LUT R52, R39, R49, R42, 0xfe, !PT ;  /* 0x0000003127347212 */ /* 0x000fe400078efe2a */
[----:B------:R-:W-:Y:S01]  /*0940*/  LOP3.LUT R49, R47, R62, R44, 0xfe, !PT ;  /* 0x0000003e2f317212 */ /* 0x000fe200078efe2c */
[----:B------:R-:W-:Y:S01]  /*0950*/  IMAD.SHL.U32 R32, R38, 0x1000000, RZ ;  /* 0x0100000026207824 */ /* 0x000fe200078e00ff */
[----:B------:R-:W-:Y:S01]  /*0960*/  LOP3.LUT R38, R31, R34, R33, 0xfe, !PT ;  /* 0x000000221f267212 */ /* 0x000fe200078efe21 */
[----:B------:R-:W5:Y:S01]  /*0970*/  LDG.E.U8 R62, desc[UR4][R68.64+0x50] ;  /* 0x00005004443e7981 */ /* 0x000f62000c1e1100 */
[----:B------:R-:W-:Y:S01]  /*0980*/  LOP3.LUT R48, R45, R60, R48, 0xfe, !PT ;  /* 0x0000003c2d307212 */ /* 0x000fe200078efe30 */
[----:B------:R-:W-:Y:S02]  /*0990*/  IMAD.U32 R37, R37, 0x10000, RZ ;  /* 0x0001000025257824 */ /* 0x000fe400078e00ff */
[----:B------:R-:W5:Y:S04]  /*09a0*/  LDG.E.U8 R60, desc[UR4][R68.64+0x52] ;  /* 0x00005204443c7981 */ /* 0x000f68000c1e1100 */
[----:B------:R-:W5:Y:S01]  /*09b0*/  LDG.E.U8 R42, desc[UR4][R68.64+0x55] ;  /* 0x00005504442a7981 */ /* 0x000f62000c1e1100 */
[----:B------:R-:W-:-:S03]  /*09c0*/  PRMT R35, R35, 0x6540, R36 ;  /* 0x0000654023237816 */ /* 0x000fc60000000024 */
[----:B------:R-:W5:Y:S01]  /*09d0*/  LDG.E.U8 R44, desc[UR4][R68.64+0x57] ;  /* 0x00005704442c7981 */ /* 0x000f62000c1e1100 */
[----:B------:R-:W-:Y:S01]  /*09e0*/  IMAD.U32 R50, R50, 0x10000, RZ ;  /* 0x0001000032327824 */ /* 0x000fe200078e00ff */
[----:B------:R-:W-:Y:S02]  /*09f0*/  LOP3.LUT R39, R35, R32, R37, 0xfe, !PT ;  /* 0x0000002023277212 */ /* 0x000fe400078efe25 */
[----:B------:R-:W5:Y:S02]  /*0a00*/  LDG.E.U8 R47, desc[UR4][R68.64+0x5a] ;  /* 0x00005a04442f7981 */ /* 0x000f64000c1e1100 */
[----:B------:R-:W-:Y:S02]  /*0a10*/  LOP3.LUT R53, R43, R40, R50, 0xfe, !PT ;  /* 0x000000282b357212 */ /* 0x000fe400078efe32 */
[----:B------:R-:W5:Y:S04]  /*0a20*/  LDG.E.U8 R45, desc[UR4][R68.64+0x58] ;  /* 0x00005804442d7981 */ /* 0x000f68000c1e1100 */
[----:B------:R-:W5:Y:S01]  /*0a30*/  LDG.E.U8 R43, desc[UR4][R68.64+0x56] ;  /* 0x00005604442b7981 */ /* 0x000f62000c1e1100 */
[----:B------:R-:W-:-:S03]  /*0a40*/  PRMT R30, R27, 0x6540, R30 ;  /* 0x000065401b1e7816 */ /* 0x000fc6000000001e */
[----:B------:R-:W5:Y:S04]  /*0a50*/  LDG.E.U8 R50, desc[UR4][R68.64+0x5b] ;  /* 0x00005b0444327981 */ /* 0x000f68000c1e1100 */
[----:B------:R-:W5:Y:S04]  /*0a60*/  LDG.E.U8 R27, desc[UR4][R68.64+0x4e] ;  /* 0x00004e04441b7981 */ /* 0x000f68000c1e1100 */
[----:B------:R-:W5:Y:S04]  /*0a70*/  LDG.E.U8 R31, desc[UR4][R68.64+0x66] ;  /* 0x00006604441f7981 */ /* 0x000f68000c1e1100 */
[----:B------:R-:W5:Y:S01]  /*0a80*/  LDG.E.U8 R40, desc[UR4][R68.64+0x67] ;  /* 0x0000670444287981 */ /* 0x000f62000c1e1100 */
[----:B--2---:R-:W-:-:S02]  /*0a90*/  IMAD.SHL.U32 R22, R22, 0x1000000, RZ ;  /* 0x0100000016167824 */ /* 0x004fc400078e00ff */
[----:B---3--:R-:W-:Y:S02]  /*0aa0*/  IMAD.SHL.U32 R34, R24, 0x1000000, RZ ;  /* 0x0100000018227824 */ /* 0x008fe400078e00ff */
[----:B------:R-:W2:Y:S01]  /*0ab0*/  LDG.E.U8 R24, desc[UR4][R68.64+0x53] ;  /* 0x0000530444187981 */ /* 0x000ea2000c1e1100 */
[----:B----4-:R-:W-:Y:S01]  /*0ac0*/  IMAD.U32 R21, R21, 0x10000, RZ ;  /* 0x0001000015157824 */ /* 0x010fe200078e00ff */
[----:B-----5:R-:W-:-:S04]  /*0ad0*/  PRMT R25, R25, 0x6540, R26 ;  /* 0x0000654019197816 */ /* 0x020fc8000000001a */
[----:B------:R-:W-:Y:S02]  /*0ae0*/  LOP3.LUT R37, R25, R22, R21, 0xfe, !PT ;  /* 0x0000001619257212 */ /* 0x000fe400078efe15 */
[----:B------:R-:W3:Y:S01]  /*0af0*/  LDG.E.U8 R25, desc[UR4][R68.64+0x54] ;  /* 0x0000540444197981 */ /* 0x000ee2000c1e1100 */
[----:B------:R-:W-:Y:S01]  /*0b00*/  IMAD.U32 R23, R23, 0x10000, RZ ;  /* 0x0001000017177824 */ /* 0x000fe200078e00ff */
[----:B------:R-:W-:Y:S01]  /*0b10*/  PRMT R28, R28, 0x6540, R29 ;  /* 0x000065401c1c7816 */ /* 0x000fe2000000001d */
[----:B------:R-:W-:Y:S01]  /*0b20*/  IMAD.U32 R19, R19, 0x10000, RZ ;  /* 0x0001000013137824 */ /* 0x000fe200078e00ff */
[----:B------:R-:W4:Y:S02]  /*0b30*/  LDG.E.U8 R21, desc[UR4][R68.64+0x5e] ;  /* 0x00005e0444157981 */ /* 0x000f24000c1e1100 */
[----:B------:R-:W-:Y:S01]  /*0b40*/  LOP3.LUT R34, R28, R34, R23, 0xfe, !PT ;  /* 0x000000221c227212 */ /* 0x000fe200078efe17 */
[----:B------:R-:W-:Y:S01]  /*0b50*/  IMAD.SHL.U32 R20, R20, 0x1000000, RZ ;  /* 0x0100000014147824 */ /* 0x000fe200078e00ff */
[----:B------:R-:W5:Y:S01]  /*0b60*/  LDG.E.U8 R28, desc[UR4][R68.64+0x5f] ;  /* 0x00005f04441c7981 */ /* 0x000f62000c1e1100 */
[----:B------:R-:W-:-:S03]  /*0b70*/  PRMT R22, R15, 0x6540, R16 ;  /* 0x000065400f167816 */ /* 0x000fc60000000010 */
[----:B------:R-:W4:Y:S04]  /*0b80*/  LDG.E.U8 R29, desc[UR4][R68.64+0x62] ;  /* 0x00006204441d7981 */ /* 0x000f28000c1e1100 */
[----:B------:R-:W4:Y:S04]  /*0b90*/  LDG.E.U8 R15, desc[UR4][R68.64+0x5c] ;  /* 0x00005c04440f7981 */ /* 0x000f28000c1e1100 */
[----:B------:R-:W4:Y:S01]  /*0ba0*/  LDG.E.U8 R16, desc[UR4][R68.64+0x5d] ;  /* 0x00005d0444107981 */ /* 0x000f22000c1e1100 */
[----:B------:R-:W-:-:S03]  /*0bb0*/  LOP3.LUT R36, R30, R20, R19, 0xfe, !PT ;  /* 0x000000141e247212 */ /* 0x000fc600078efe13 */
[----:B------:R-:W4:Y:S04]  /*0bc0*/  LDG.E.U8 R19, desc[UR4][R68.64+0x64] ;  /* 0x0000640444137981 */ /* 0x000f28000c1e1100 */
[----:B------:R-:W4:Y:S04]  /*0bd0*/  LDG.E.U8 R20, desc[UR4][R68.64+0x65] ;  /* 0x0000650444147981 */ /* 0x000f28000c1e1100 */
[----:B------:R-:W4:Y:S01]  /*0be0*/  LDG.E.U8 R30, desc[UR4][R68.64+0x63] ;  /* 0x00006304441e7981 */ /* 0x000f22000c1e1100 */
[----:B------:R-:W-:Y:S02]  /*0bf0*/  IMAD.SHL.U32 R14, R14, 0x1000000, RZ ;  /* 0x010000000e0e7824 */ /* 0x000fe400078e00ff */
[----:B------:R-:W-:Y:S01]  /*0c00*/  IMAD.U32 R13, R13, 0x10000, RZ ;  /* 0x000100000d0d7824 */ /* 0x000fe200078e00ff */
[----:B------:R-:W-:-:S02]  /*0c10*/  PRMT R32, R17, 0x6540, R18 ;  /* 0x0000654011207816 */ /* 0x000fc40000000012 */
[----:B------:R-:W4:Y:S04]  /*0c20*/  LDG.E.U8 R17, desc[UR4][R68.64+0x60] ;  /* 0x0000600444117981 */ /* 0x000f28000c1e1100 */
[----:B------:R-:W4:Y:S01]  /*0c30*/  LDG.E.U8 R18, desc[UR4][R68.64+0x61] ;  /* 0x0000610444127981 */ /* 0x000f22000c1e1100 */
[----:B------:R-:W-:Y:S01]  /*0c40*/  PRMT R10, R9, 0x6540, R10 ;  /* 0x00006540090a7816 */ /* 0x000fe2000000000a */
[----:B------:R-:W-:Y:S02]  /*0c50*/  IMAD.U32 R2, R2, 0x10000, RZ ;  /* 0x0001000002027824 */ /* 0x000fe400078e00ff */
[----:B------:R-:W-:Y:S02]  /*0c60*/  IMAD.SHL.U32 R3, R3, 0x1000000, RZ ;  /* 0x0100000003037824 */ /* 0x000fe400078e00ff */
[----:B------:R-:W-:-:S02]  /*0c70*/  IMAD.U32 R11, R11, 0x10000, RZ ;  /* 0x000100000b0b7824 */ /* 0x000fc400078e00ff */
[----:B------:R-:W-:Y:S01]  /*0c80*/  IMAD.SHL.U32 R12, R12, 0x1000000, RZ ;  /* 0x010000000c0c7824 */ /* 0x000fe200078e00ff */
[----:B------:R-:W-:Y:S01]  /*0c90*/  LOP3.LUT R32, R32, R14, R13, 0xfe, !PT ;  /* 0x0000000e20207212 */ /* 0x000fe200078efe0d */
[----:B------:R-:W4:Y:S01]  /*0ca0*/  LDG.E.U8 R9, desc[UR4][R68.64+0x6a] ;  /* 0x00006a0444097981 */ /* 0x000f22000c1e1100 */
[----:B------:R-:W-:Y:S01]  /*0cb0*/  LOP3.LUT R33, R10, R3, R2, 0xfe, !PT ;  /* 0x000000030a217212 */ /* 0x000fe200078efe02 */
[----:B------:R-:W-:Y:S01]  /*0cc0*/  IMAD.U32 R4, R4, 0x10000, RZ ;  /* 0x0001000004047824 */ /* 0x000fe200078e00ff */
[----:B------:R-:W-:Y:S01]  /*0cd0*/  LOP3.LUT R35, R22, R12, R11, 0xfe, !PT ;  /* 0x0000000c16237212 */ /* 0x000fe200078efe0b */
[----:B------:R-:W4:Y:S01]  /*0ce0*/  LDG.E.U8 R10, desc[UR4][R68.64+0x6b] ;  /* 0x00006b04440a7981 */ /* 0x000f22000c1e1100 */
[----:B------:R-:W-:-:S03]  /*0cf0*/  IMAD.SHL.U32 R5, R5, 0x1000000, RZ ;  /* 0x0100000005057824 */ /* 0x000fc600078e00ff */
[----:B------:R-:W4:Y:S04]  /*0d00*/  LDG.E.U8 R13, desc[UR4][R68.64+0x6e] ;  /* 0x00006e04440d7981 */ /* 0x000f28000c1e1100 */
[----:B------:R-:W4:Y:S01]  /*0d10*/  LDG.E.U8 R14, desc[UR4][R68.64+0x6f] ;  /* 0x00006f04440e7981 */ /* 0x000f22000c1e1100 */
[----:B------:R-:W-:-:S03]  /*0d20*/  PRMT R26, R6, 0x6540, R7 ;  /* 0x00006540061a7816 */ /* 0x000fc60000000007 */
[----:B------:R-:W4:Y:S01]  /*0d30*/  LDG.E.U8 R6, desc[UR4][R68.64+0x68] ;  /* 0x0000680444067981 */ /* 0x000f22000c1e1100 */
[----:B------:R-:W-:-:S03]  /*0d40*/  LOP3.LUT R26, R26, R5, R4, 0xfe, !PT ;  /* 0x000000051a1a7212 */ /* 0x000fc600078efe04 */
[----:B------:R-:W4:Y:S04]  /*0d50*/  LDG.E.U8 R7, desc[UR4][R68.64+0x69] ;  /* 0x0000690444077981 */ /* 0x000f28000c1e1100 */
[----:B------:R-:W4:Y:S04]  /*0d60*/  LDG.E.U8 R11, desc[UR4][R68.64+0x6c] ;  /* 0x00006c04440b7981 */ /* 0x000f28000c1e1100 */
[----:B------:R-:W4:Y:S04]  /*0d70*/  LDG.E.U8 R12, desc[UR4][R68.64+0x6d] ;  /* 0x00006d04440c7981 */ /* 0x000f28000c1e1100 */
[----:B------:R-:W4:Y:S04]  /*0d80*/  LDG.E.U8 R4, desc[UR4][R68.64+0x72] ;  /* 0x0000720444047981 */ /* 0x000f28000c1e1100 */
[----:B------:R-:W4:Y:S04]  /*0d90*/  LDG.E.U8 R5, desc[UR4][R68.64+0x73] ;  /* 0x0000730444057981 */ /* 0x000f28000c1e1100 */
[----:B------:R-:W4:Y:S04]  /*0da0*/  LDG.E.U8 R2, desc[UR4][R68.64+0x70] ;  /* 0x0000700444027981 */ /* 0x000f28000c1e1100 */
[----:B------:R-:W4:Y:S01]  /*0db0*/  LDG.E.U8 R3, desc[UR4][R68.64+0x71] ;  /* 0x0000710444037981 */ /* 0x000f22000c1e1100 */
[----:B------:R-:W-:-:S08]  /*0dc0*/  DADD R22, RZ, R58 ;  /* 0x00000000ff167229 */ /* 0x000fd0000000003a */
[----:B------:R-:W-:-:S08]  /*0dd0*/  DADD R22, R56, R22 ;  /* 0x0000000038167229 */ /* 0x000fd00000000016 */
[----:B------:R-:W-:-:S08]  /*0de0*/  DADD R22, R54, R22 ;  /* 0x0000000036167229 */ /* 0x000fd00000000016 */
[----:B------:R-:W-:-:S08]  /*0df0*/  DADD R22, R52, R22 ;  /* 0x0000000034167229 */ /* 0x000fd00000000016 */
[----:B------:R-:W-:-:S08]  /*0e00*/  DADD R22, R48, R22 ;  /* 0x0000000030167229 */ /* 0x000fd00000000016 */
[----:B------:R-:W-:Y:S01]  /*0e10*/  DADD R22, R38, R22 ;  /* 0x0000000026167229 */ /* 0x000fe20000000016 */
[----:B------:R-:W-:Y:S01]  /*0e20*/  PRMT R62, R62, 0x6540, R61 ;  /* 0x000065403e3e7816 */ /* 0x000fe2000000003d */
[----:B------:R-:W-:-:S06]  /*0e30*/  IMAD.U32 R60, R60, 0x10000, RZ ;  /* 0x000100003c3c7824 */ /* 0x000fcc00078e00ff */
[----:B------:R-:W-:Y:S01]  /*0e40*/  DADD R22, R36, R22 ;  /* 0x0000000024167229 */ /* 0x000fe20000000016 */
[----:B------:R-:W-:Y:S01]  /*0e50*/  IMAD.SHL.U32 R44, R44, 0x1000000, RZ ;  /* 0x010000002c2c7824 */ /* 0x000fe200078e00ff */
[----:B------:R-:W-:Y:S01]  /*0e60*/  PRMT R46, R45, 0x6540, R46 ;  /* 0x000065402d2e7816 */ /* 0x000fe2000000002e */
[----:B------:R-:W-:-:S05]  /*0e70*/  IMAD.U32 R47, R47, 0x10000, RZ ;  /* 0x000100002f2f7824 */ /* 0x000fca00078e00ff */
[----:B------:R-:W-:Y:S01]  /*0e80*/  DADD R22, R34, R22 ;  /* 0x0000000022167229 */ /* 0x000fe20000000016 */
[----:B------:R-:W-:Y:S01]  /*0e90*/  IMAD.SHL.U32 R50, R50, 0x1000000, RZ ;  /* 0x0100000032327824 */ /* 0x000fe200078e00ff */
[----:B------:R-:W-:Y:S01]  /*0ea0*/  PRMT R63, R66, 0x6540, R63 ;  /* 0x00006540423f7816 */ /* 0x000fe2000000003f */
[----:B------:R-:W-:Y:S02]  /*0eb0*/  IMAD.U32 R66, R27, 0x10000, RZ ;  /* 0x000100001b427824 */ /* 0x000fe400078e00ff */
[----:B------:R-:W-:-:S05]  /*0ec0*/  IMAD.SHL.U32 R64, R64, 0x1000000, RZ ;  /* 0x0100000040407824 */ /* 0x000fca00078e00ff */
[----:B------:R-:W-:Y:S01]  /*0ed0*/  LOP3.LUT R27, R63, R64, R66, 0xfe, !PT ;  /* 0x000000403f1b7212 */ /* 0x000fe200078efe42 */
[----:B------:R-:W-:Y:S02]  /*0ee0*/  IMAD.SHL.U32 R40, R40, 0x1000000, RZ ;  /* 0x0100000028287824 */ /* 0x000fe400078e00ff */
[----:B--2---:R-:W-:-:S05]  /*0ef0*/  IMAD.SHL.U32 R61, R24, 0x1000000, RZ ;  /* 0x01000000183d7824 */ /* 0x004fca00078e00ff */
[----:B------:R-:W-:Y:S02]  /*0f00*/  LOP3.LUT R24, R62, R61, R60, 0xfe, !PT ;  /* 0x0000003d3e187212 */ /* 0x000fe400078efe3c */
[----:B---3--:R-:W-:Y:S01]  /*0f10*/  PRMT R60, R25, 0x6540, R42 ;  /* 0x00006540193c7816 */ /* 0x008fe2000000002a */
[----:B------:R-:W-:Y:S01]  /*0f20*/  IMAD.U32 R25, R43, 0x10000, RZ ;  /* 0x000100002b197824 */ /* 0x000fe200078e00ff */
[----:B------:R-:W-:-:S04]  /*0f30*/  DFMA R42, RZ, R58, RZ ;  /* 0x0000003aff2a722b */ /* 0x000fc800000000ff */
[----:B------:R-:W-:Y:S01]  /*0f40*/  LOP3.LUT R25, R60, R44, R25, 0xfe, !PT ;  /* 0x0000002c3c197212 */ /* 0x000fe200078efe19 */
[----:B------:R-:W-:Y:S01]  /*0f50*/  DADD R44, R32, R22 ;  /* 0x00000000202c7229 */ /* 0x000fe20000000016 */
[----:B------:R-:W-:Y:S02]  /*0f60*/  LOP3.LUT R22, R46, R50, R47, 0xfe, !PT ;  /* 0x000000322e167212 */ /* 0x000fe400078efe2f */
[----:B------:R-:W-:-:S05]  /*0f70*/  DADD R46, R56, R42 ;  /* 0x00000000382e7229 */ /* 0x000fca000000002a */
[----:B------:R-:W-:-:S03]  /*0f80*/  DADD R44, R26, R44 ;  /* 0x000000001a2c7229 */ /* 0x000fc6000000002c */
[----:B------:R-:W-:Y:S01]  /*0f90*/  DADD R46, -R54, R46 ;  /* 0x00000000362e7229 */ /* 0x000fe2000000012e */
[----:B-----5:R-:W-:Y:S01]  /*0fa0*/  IMAD.SHL.U32 R28, R28, 0x1000000, RZ ;  /* 0x010000001c1c7824 */ /* 0x020fe200078e00ff */
[----:B----4-:R-:W-:Y:S01]  /*0fb0*/  PRMT R15, R15, 0x6540, R16 ;  /* 0x000065400f0f7816 */ /* 0x010fe20000000010 */
[----:B------:R-:W-:Y:S02]  /*0fc0*/  IMAD.U32 R16, R21, 0x10000, RZ ;  /* 0x0001000015107824 */ /* 0x000fe400078e00ff */
[----:B------:R-:W-:-:S03]  /*0fd0*/  DADD R44, R24, R44 ;  /* 0x00000000182c7229 */ /* 0x000fc6000000002c */
[----:B------:R-:W-:Y:S01]  /*0fe0*/  DFMA R46, RZ, R52, R46 ;  /* 0x00000034ff2e722b */ /* 0x000fe2000000002e */
[----:B------:R-:W-:Y:S02]  /*0ff0*/  LOP3.LUT R23, R15, R28, R16, 0xfe, !PT ;  /* 0x0000001c0f177212 */ /* 0x000fe400078efe10 */
[----:B------:R-:W-:Y:S01]  /*1000*/  PRMT R19, R19, 0x6540, R20 ;  /* 0x0000654013137816 */ /* 0x000fe20000000014 */
[----:B------:R-:W-:Y:S02]  /*1010*/  IMAD.U32 R20, R29, 0x10000, RZ ;  /* 0x000100001d147824 */ /* 0x000fe400078e00ff */
[----:B------:R-:W-:Y:S02]  /*1020*/  IMAD.SHL.U32 R30, R30, 0x1000000, RZ ;  /* 0x010000001e1e7824 */ /* 0x000fe400078e00ff */
[----:B------:R-:W-:Y:S02]  /*1030*/  DFMA R46, RZ, R48, R46 ;  /* 0x00000030ff2e722b */ /* 0x000fe4000000002e */
[----:B------:R-:W-:-:S06]  /*1040*/  DADD R44, R22, R44 ;  /* 0x00000000162c7229 */ /* 0x000fcc000000002c */
[----:B------:R-:W-:Y:S01]  /*1050*/  DFMA R46, RZ, R38, R46 ;  /* 0x00000026ff2e722b */ /* 0x000fe2000000002e */
[----:B------:R-:W-:Y:S01]  /*1060*/  PRMT R17, R17, 0x6540, R18 ;  /* 0x0000654011117816 */ /* 0x000fe20000000012 */
[----:B------:R-:W-:-:S03]  /*1070*/  IMAD.U32 R18, R31, 0x10000, RZ ;  /* 0x000100001f127824 */ /* 0x000fc600078e00ff */
[----:B------:R-:W-:Y:S02]  /*1080*/  LOP3.LUT R20, R17, R30, R20, 0xfe, !PT ;  /* 0x0000001e11147212 */ /* 0x000fe400078efe14 */
[----:B------:R-:W-:-:S06]  /*1090*/  LOP3.LUT R21, R19, R40, R18, 0xfe, !PT ;  /* 0x0000002813157212 */ /* 0x000fcc00078efe12 */
[----:B------:R-:W-:Y:S01]  /*10a0*/  DADD R44, R20, R44 ;  /* 0x00000000142c7229 */ /* 0x000fe2000000002c */
[----:B------:R-:W-:Y:S02]  /*10b0*/  IMAD.U32 R9, R9, 0x10000, RZ ;  /* 0x0001000009097824 */ /* 0x000fe400078e00ff */
[----:B------:R-:W-:Y:S02]  /*10c0*/  IMAD.SHL.U32 R10, R10, 0x1000000, RZ ;  /* 0x010000000a0a7824 */ /* 0x000fe400078e00ff */
[----:B------:R-:W-:Y:S02]  /*10d0*/  IMAD.U32 R13, R13, 0x10000, RZ ;  /* 0x000100000d0d7824 */ /* 0x000fe400078e00ff */
[----:B------:R-:W-:Y:S01]  /*10e0*/  IMAD.SHL.U32 R14, R14, 0x1000000, RZ ;  /* 0x010000000e0e7824 */ /* 0x000fe200078e00ff */
[----:B------:R-:W-:-:S04]  /*10f0*/  PRMT R6, R6, 0x6540, R7 ;  /* 0x0000654006067816 */ /* 0x000fc80000000007 */
[----:B------:R-:W-:Y:S02]  /*1100*/  LOP3.LUT R18, R6, R10, R9, 0xfe, !PT ;  /* 0x0000000a06127212 */ /* 0x000fe400078efe09 */
[----:B------:R-:W-:Y:S01]  /*1110*/  PRMT R11, R11, 0x6540, R12 ;  /* 0x000065400b0b7816 */ /* 0x000fe2000000000c */
[----:B------:R-:W-:-:S03]  /*1120*/  IMAD.U32 R4, R4, 0x10000, RZ ;  /* 0x0001000004047824 */ /* 0x000fc600078e00ff */
[----:B------:R-:W-:Y:S01]  /*1130*/  LOP3.LUT R19, R11, R14, R13, 0xfe, !PT ;  /* 0x0000000e0b137212 */ /* 0x000fe200078efe0d */
[----:B------:R-:W-:Y:S01]  /*1140*/  IMAD.SHL.U32 R5, R5, 0x1000000, RZ ;  /* 0x0100000005057824 */ /* 0x000fe200078e00ff */
[----:B------:R-:W-:-:S04]  /*1150*/  PRMT R2, R2, 0x6540, R3 ;  /* 0x0000654002027816 */ /* 0x000fc80000000003 */
[----:B------:R-:W-:Y:S01]  /*1160*/  DADD R44, R18, R44 ;  /* 0x00000000122c7229 */ /* 0x000fe2000000002c */
[----:B------:R-:W-:Y:S01]  /*1170*/  LOP3.LUT R40, R2, R5, R4, 0xfe, !PT ;  /* 0x0000000502287212 */ /* 0x000fe200078efe04 */
[----:B------:R-:W-:Y:S02]  /*1180*/  DFMA R2, RZ, R36, R46 ;  /* 0x00000024ff02722b */ /* 0x000fe4000000002e */
[----:B------:R-:W-:-:S04]  /*1190*/  DFMA R42, RZ, R56, R42 ;  /* 0x00000038ff2a722b */ /* 0x000fc8000000002a */
[----:B------:R-:W-:Y:S02]  /*11a0*/  DADD R46, R40, R44 ;  /* 0x00000000282e7229 */ /* 0x000fe4000000002c */
[----:B------:R-:W-:-:S04]  /*11b0*/  DADD R6, R34, R2 ;  /* 0x0000000022067229 */ /* 0x000fc80000000002 */
[----:B------:R-:W0:Y:S01]  /*11c0*/  MUFU.RCP64H R3, R47 ;  /* 0x0000002f00037308 */ /* 0x000e220000001800 */
[----:B------:R-:W-:-:S03]  /*11d0*/  DFMA R42, RZ, R54, R42 ;  /* 0x00000036ff2a722b */ /* 0x000fc6000000002a */
[----:B------:R-:W-:Y:S01]  /*11e0*/  DADD R6, -R32, R6 ;  /* 0x0000000020067229 */ /* 0x000fe20000000106 */
[----:B------:R-:W-:-:S04]  /*11f0*/  IMAD.MOV.U32 R2, RZ, RZ, 0x1 ;  /* 0x00000001ff027424 */ /* 0x000fc800078e00ff */
[----:B------:R-:W-:-:S03]  /*1200*/  DADD R4, R52, R42 ;  /* 0x0000000034047229 */ /* 0x000fc6000000002a */
[----:B------:R-:W-:Y:S02]  /*1210*/  DADD R6, R26, R6 ;  /* 0x000000001a067229 */ /* 0x000fe40000000006 */
[----:B------:R-:W-:Y:S02]  /*1220*/  DFMA R42, RZ, R52, R42 ;  /* 0x00000034ff2a722b */ /* 0x000fe4000000002a */
[----:B0-----:R-:W-:-:S04]  /*1230*/  DFMA R10, -R46, R2, 1 ;  /* 0x3ff000002e0a742b */ /* 0x001fc80000000102 */
[----:B------:R-:W-:Y:S02]  /*1240*/  DADD R6, -R24, R6 ;  /* 0x0000000018067229 */ /* 0x000fe40000000106 */
[----:B------:R-:W-:Y:S02]  /*1250*/  DADD R4, -R48, R4 ;  /* 0x0000000030047229 */ /* 0x000fe40000000104 */
[----:B------:R-:W-:Y:S02]  /*1260*/  DFMA R42, RZ, R48, R42 ;  /* 0x00000030ff2a722b */ /* 0x000fe4000000002a */
[----:B------:R-:W-:Y:S02]  /*1270*/  DFMA R10, R10, R10, R10 ;  /* 0x0000000a0a0a722b */ /* 0x000fe4000000000a */
[----:B------:R-:W-:Y:S02]  /*1280*/  DADD R6, R22, R6 ;  /* 0x0000000016067229 */ /* 0x000fe40000000006 */
[----:B------:R-:W-:-:S02]  /*1290*/  DFMA R4, RZ, R38, R4 ;  /* 0x00000026ff04722b */ /* 0x000fc40000000004 */
[----:B------:R-:W-:Y:S02]  /*12a0*/  DADD R42, R38, R42 ;  /* 0x00000000262a7229 */ /* 0x000fe4000000002a */
[----:B------:R-:W-:Y:S02]  /*12b0*/  DFMA R10, R2, R10, R2 ;  /* 0x0000000a020a722b */ /* 0x000fe40000000002 */
[----:B------:R-:W-:Y:S02]  /*12c0*/  DADD R6, -R20, R6 ;  /* 0x0000000014067229 */ /* 0x000fe40000000106 */
[----:B------:R-:W-:Y:S02]  /*12d0*/  DFMA R4, RZ, R36, R4 ;  /* 0x00000024ff04722b */ /* 0x000fe40000000004 */
[----:B------:R-:W-:Y:S02]  /*12e0*/  DADD R42, -R36, R42 ;  /* 0x00000000242a7229 */ /* 0x000fe4000000012a */
[----:B------:R-:W-:-:S02]  /*12f0*/  DFMA R2, -R46, R10, 1 ;  /* 0x3ff000002e02742b */ /* 0x000fc4000000010a */
[----:B------:R-:W-:Y:S02]  /*1300*/  DADD R6, R18, R6 ;  /* 0x0000000012067229 */ /* 0x000fe40000000006 */
[C---:B------:R-:W-:Y:S02]  /*1310*/  DADD R4, R34.reuse, R4 ;  /* 0x0000000022047229 */ /* 0x040fe40000000004 */
[----:B------:R-:W-:Y:S02]  /*1320*/  DADD R42, R34, R42 ;  /* 0x00000000222a7229 */ /* 0x000fe4000000002a */
[----:B------:R-:W-:Y:S02]  /*1330*/  DFMA R2, R10, R2, R10 ;  /* 0x000000020a02722b */ /* 0x000fe4000000000a */
[----:B------:R-:W-:Y:S02]  /*1340*/  DADD R44, -R40, R6 ;  /* 0x00000000282c7229 */ /* 0x000fe40000000106 */
[----:B------:R-:W-:-:S02]  /*1350*/  DADD R4, -R32, R4 ;  /* 0x0000000020047229 */ /* 0x000fc40000000104 */
[----:B------:R-:W-:-:S04]  /*1360*/  DADD R42, -R32, R42 ;  /* 0x00000000202a7229 */ /* 0x000fc8000000012a */
[----:B------:R-:W-:Y:S02]  /*1370*/  DMUL R6, R44, R2 ;  /* 0x000000022c067228 */ /* 0x000fe40000000000 */
[C---:B------:R-:W-:Y:S02]  /*1380*/  DADD R4, R26.reuse, R4 ;  /* 0x000000001a047229 */ /* 0x040fe40000000004 */
[----:B------:R-:W-:-:S04]  /*1390*/  DADD R42, -R26, R42 ;  /* 0x000000001a2a7229 */ /* 0x000fc8000000012a */
[----:B------:R-:W-:Y:S02]  /*13a0*/  DFMA R10, -R46, R6, R44 ;  /* 0x000000062e0a722b */ /* 0x000fe4000000012c */
[C---:B------:R-:W-:Y:S02]  /*13b0*/  DADD R4, -R24.reuse, R4 ;  /* 0x0000000018047229 */ /* 0x040fe40000000104 */
[----:B------:R-:W-:-:S04]  /*13c0*/  DADD R42, R24, R42 ;  /* 0x00000000182a7229 */ /* 0x000fc8000000002a */
[----:B------:R-:W-:Y:S02]  /*13d0*/  DFMA R2, R2, R10, R6 ;  /* 0x0000000a0202722b */ /* 0x000fe40000000006 */
[C---:B------:R-:W-:Y:S02]  /*13e0*/  DADD R4, -R22.reuse, R4 ;  /* 0x0000000016047229 */ /* 0x040fe40000000104 */
[----:B------:R-:W-:Y:S01]  /*13f0*/  DADD R42, R22, R42 ;  /* 0x00000000162a7229 */ /* 0x000fe2000000002a */
[----:B------:R-:W-:-:S05]  /*1400*/  FSETP.GEU.AND P1, PT, |R45|, 6.5827683646048100446e-37, PT ;  /* 0x036000002d00780b */ /* 0x000fca0003f2e200 */
[----:B------:R-:W-:Y:S01]  /*1410*/  FFMA R6, RZ, R47, R3 ;  /* 0x0000002fff067223 */ /* 0x000fe20000000003 */
[C---:B------:R-:W-:Y:S02]  /*1420*/  DADD R4, R20.reuse, R4 ;  /* 0x0000000014047229 */ /* 0x040fe40000000004 */
[----:B------:R-:W-:Y:S02]  /*1430*/  DADD R42, -R20, R42 ;  /* 0x00000000142a7229 */ /* 0x000fe4000000012a */
[----:B------:R-:W-:-:S04]  /*1440*/  FSETP.GT.AND P0, PT, |R6|, 1.469367938527859385e-39, PT ;  /* 0x001000000600780b */ /* 0x000fc80003f04200 */
[C---:B------:R-:W-:Y:S02]  /*1450*/  DADD R4, -R18.reuse, R4 ;  /* 0x0000000012047229 */ /* 0x040fe40000000104 */
[----:B------:R-:W-:Y:S01]  /*1460*/  DADD R10, -R18, R42 ;  /* 0x00000000120a7229 */ /* 0x000fe2000000012a */
[----:B------:R-:W-:Y:S05]  /*1470*/  BSSY.RECONVERGENT B0, `(.L_x_0) ;  /* 0x000000c000007945 */ /* 0x000fea0003800200 */
[C---:B------:R-:W-:Y:S02]  /*1480*/  DADD R42, R40.reuse, R4 ;  /* 0x00000000282a7229 */ /* 0x040fe40000000004 */
[----:B------:R-:W-:Y:S01]  /*1490*/  DADD R10, R40, R10 ;  /* 0x00000000280a7229 */ /* 0x000fe2000000000a */
[----:B------:R-:W-:Y:S10]  /*14a0*/  @P0 BRA P1, `(.L_x_1) ;  /* 0x0000000000200947 */ /* 0x000ff40000800000 */
[----:B------:R-:W-:Y:S01]  /*14b0*/  IMAD.MOV.U32 R16, RZ, RZ, R44 ;  /* 0x000000ffff107224 */ /* 0x000fe200078e002c */
[----:B------:R-:W-:Y:S01]  /*14c0*/  MOV R12, 0x1510 ;  /* 0x00001510000c7802 */ /* 0x000fe20000000f00 */
[----:B------:R-:W-:Y:S02]  /*14d0*/  IMAD.MOV.U32 R13, RZ, RZ, R45 ;  /* 0x000000ffff0d7224 */ /* 0x000fe400078e002d */
[----:B------:R-:W-:Y:S02]  /*14e0*/  IMAD.MOV.U32 R14, RZ, RZ, R46 ;  /* 0x000000ffff0e7224 */ /* 0x000fe400078e002e */
[----:B------:R-:W-:-:S07]  /*14f0*/  IMAD.MOV.U32 R15, RZ, RZ, R47 ;  /* 0x000000ffff0f7224 */ /* 0x000fce00078e002f */
[----:B------:R-:W-:Y:S05]  /*1500*/  CALL.REL.NOINC `($__internal_1_$__cuda_sm20_div_rn_f64_full) ;  /* 0x0000002000c07944 */ /* 0x000fea0003c00000 */
[----:B------:R-:W-:Y:S02]  /*1510*/  IMAD.MOV.U32 R2, RZ, RZ, R14 ;  /* 0x000000ffff027224 */ /* 0x000fe400078e000e */
[----:B------:R-:W-:-:S07]  /*1520*/  IMAD.MOV.U32 R3, RZ, RZ, R15 ;  /* 0x000000ffff037224 */ /* 0x000fce00078e000f */
.L_x_1:
[----:B------:R-:W-:Y:S05]  /*1530*/  BSYNC.RECONVERGENT B0 ;  /* 0x0000000000007941 */ /* 0x000fea0003800200 */
.L_x_0:
[----:B------:R-:W0:Y:S01]  /*1540*/  MUFU.RCP64H R5, R47 ;  /* 0x0000002f00057308 */ /* 0x000e220000001800 */
[----:B------:R-:W-:Y:S01]  /*1550*/  IMAD.MOV.U32 R4, RZ, RZ, 0x1 ;  /* 0x00000001ff047424 */ /* 0x000fe200078e00ff */
[----:B------:R-:W-:Y:S01]  /*1560*/  FSETP.GEU.AND P1, PT, |R43|, 6.5827683646048100446e-37, PT ;  /* 0x036000002b00780b */ /* 0x000fe20003f2e200 */
[----:B------:R-:W-:Y:S04]  /*1570*/  BSSY.RECONVERGENT B0, `(.L_x_2) ;  /* 0x0000014000007945 */ /* 0x000fe80003800200 */
[----:B0-----:R-:W-:-:S08]  /*1580*/  DFMA R6, -R46, R4, 1 ;  /* 0x3ff000002e06742b */ /* 0x001fd00000000104 */
[----:B------:R-:W-:-:S08]  /*1590*/  DFMA R6, R6, R6, R6 ;  /* 0x000000060606722b */ /* 0x000fd00000000006 */
[----:B------:R-:W-:-:S08]  /*15a0*/  DFMA R6, R4, R6, R4 ;  /* 0x000000060406722b */ /* 0x000fd00000000004 */
[----:B------:R-:W-:-:S08]  /*15b0*/  DFMA R4, -R46, R6, 1 ;  /* 0x3ff000002e04742b */ /* 0x000fd00000000106 */
[----:B------:R-:W-:-:S08]  /*15c0*/  DFMA R12, R6, R4, R6 ;  /* 0x00000004060c722b */ /* 0x000fd00000000006 */
[----:B------:R-:W-:-:S08]  /*15d0*/  DMUL R4, R42, R12 ;  /* 0x0000000c2a047228 */ /* 0x000fd00000000000 */
[----:B------:R-:W-:-:S08]  /*15e0*/  DFMA R6, -R46, R4, R42 ;  /* 0x000000042e06722b */ /* 0x000fd0000000012a */
[----:B------:R-:W-:-:S10]  /*15f0*/  DFMA R4, R12, R6, R4 ;  /* 0x000000060c04722b */ /* 0x000fd40000000004 */
[----:B------:R-:W-:-:S05]  /*1600*/  FFMA R6, RZ, R47, R5 ;  /* 0x0000002fff067223 */ /* 0x000fca0000000005 */
[----:B------:R-:W-:-:S13]  /*1610*/  FSETP.GT.AND P0, PT, |R6|, 1.469367938527859385e-39, PT ;  /* 0x001000000600780b */ /* 0x000fda0003f04200 */
[----:B------:R-:W-:Y:S05]  /*1620*/  @P0 BRA P1, `(.L_x_3) ;  /* 0x0000000000200947 */ /* 0x000fea0000800000 */
        /* <DEDUP_REMOVED lines=8> */
.L_x_3:
[----:B------:R-:W-:Y:S05]  /*16b0*/  BSYNC.RECONVERGENT B0 ;  /* 0x0000000000007941 */ /* 0x000fea0003800200 */
.L_x_2:
        /* <DEDUP_REMOVED lines=23> */
.L_x_5:
[----:B------:R-:W-:Y:S05]  /*1830*/  BSYNC.RECONVERGENT B0 ;  /* 0x0000000000007941 */ /* 0x000fea0003800200 */
.L_x_4:
[----:B------:R-:W0:Y:S01]  /*1840*/  MUFU.RCP64H R13, R47 ;  /* 0x0000002f000d7308 */ /* 0x000e220000001800 */
[----:B------:R-:W-:Y:S01]  /*1850*/  VIADD R12, R47, 0x300402 ;  /* 0x003004022f0c7836 */ /* 0x000fe20000000000 */
[----:B------:R-:W-:Y:S04]  /*1860*/  BSSY.RECONVERGENT B0, `(.L_x_6) ;  /* 0x000000e000007945 */ /* 0x000fe80003800200 */
[----:B------:R-:W-:Y:S01]  /*1870*/  FSETP.GEU.AND P0, PT, |R12|, 5.8789094863358348022e-39, PT ;  /* 0x004004020c00780b */ /* 0x000fe20003f0e200 */
[----:B0-----:R-:W-:-:S08]  /*1880*/  DFMA R14, -R46, R12, 1 ;  /* 0x3ff000002e0e742b */ /* 0x001fd0000000010c */
[----:B------:R-:W-:-:S08]  /*1890*/  DFMA R14, R14, R14, R14 ;  /* 0x0000000e0e0e722b */ /* 0x000fd0000000000e */
[----:B------:R-:W-:-:S08]  /*18a0*/  DFMA R14, R12, R14, R12 ;  /* 0x0000000e0c0e722b */ /* 0x000fd0000000000c */
[----:B------:R-:W-:-:S08]  /*18b0*/  DFMA R28, -R46, R14, 1 ;  /* 0x3ff000002e1c742b */ /* 0x000fd0000000010e */
[----:B------:R-:W-:Y:S01]  /*18c0*/  DFMA R28, R14, R28, R14 ;  /* 0x0000001c0e1c722b */ /* 0x000fe2000000000e */
[----:B------:R-:W-:Y:S10]  /*18d0*/  @P0 BRA `(.L_x_7) ;  /* 0x0000000000180947 */ /* 0x000ff40003800000 */
[----:B------:R-:W-:Y:S01]  /*18e0*/  LOP3.LUT R14, R47, 0x7fffffff, RZ, 0xc0, !PT ;  /* 0x7fffffff2f0e7812 */ /* 0x000fe200078ec0ff */
[----:B------:R-:W-:Y:S01]  /*18f0*/  IMAD.MOV.U32 R12, RZ, RZ, R46 ;  /* 0x000000ffff0c7224 */ /* 0x000fe200078e002e */
[----:B------:R-:W-:Y:S01]  /*1900*/  MOV R16, 0x1940 ;  /* 0x0000194000107802 */ /* 0x000fe20000000f00 */
[----:B------:R-:W-:Y:S02]  /*1910*/  IMAD.MOV.U32 R13, RZ, RZ, R47 ;  /* 0x000000ffff0d7224 */ /* 0x000fe400078e002f */
[----:B------:R-:W-:-:S07]  /*1920*/  VIADD R14, R14, 0xfff00000 ;  /* 0xfff000000e0e7836 */ /* 0x000fce0000000000 */
[----:B------:R-:W-:Y:S05]  /*1930*/  CALL.REL.NOINC `($__internal_0_$__cuda_sm20_dblrcp_rn_slowpath_v3) ;  /* 0x0000001c001c7944 */ /* 0x000fea0003c00000 */
.L_x_7:
[----:B------:R-:W-:Y:S05]  /*1940*/  BSYNC.RECONVERGENT B0 ;  /* 0x0000000000007941 */ /* 0x000fea0003800200 */
.L_x_6:
[-C--:B------:R-:W-:Y:S01]  /*1950*/  DMUL R14, R42, R42.reuse ;  /* 0x0000002a2a0e7228 */ /* 0x080fe20000000000 */
[----:B------:R-:W0:Y:S01]  /*1960*/  LDCU.64 UR10, c[0x0][0x398] ;  /* 0x00007300ff0a77ac */ /* 0x000e220008000a00 */
[----:B------:R-:W-:Y:S02]  /*1970*/  DMUL R12, RZ, R42 ;  /* 0x0000002aff0c7228 */ /* 0x000fe40000000000 */
[----:B------:R-:W-:Y:S01]  /*1980*/  DMUL R16, R28, 4.5 ;  /* 0x401200001c107828 */ /* 0x000fe20000000000 */
[----:B------:R-:W-:Y:S01]  /*1990*/  UMOV UR6, 0x1c71c71c ;  /* 0x1c71c71c00067882 */ /* 0x000fe20000000000 */
[----:B------:R-:W-:Y:S01]  /*19a0*/  UMOV UR7, 0x3fcc71c7 ;  /* 0x3fcc71c700077882 */ /* 0x000fe20000000000 */
[C---:B------:R-:W-:Y:S01]  /*19b0*/  DADD R68, R44.reuse, R42 ;  /* 0x000000002c447229 */ /* 0x040fe2000000002a */
[----:B------:R-:W-:Y:S01]  /*19c0*/  UMOV UR8, 0x1c71c71c ;  /* 0x1c71c71c00087882 */ /* 0x000fe20000000000 */
[C---:B------:R-:W-:Y:S01]  /*19d0*/  DFMA R14, R44.reuse, R44, R14 ;  /* 0x0000002c2c0e722b */ /* 0x040fe2000000000e */
[----:B------:R-:W-:Y:S01]  /*19e0*/  UMOV UR9, 0x3fbc71c7 ;  /* 0x3fbc71c700097882 */ /* 0x000fe20000000000 */
[----:B------:R-:W-:-:S02]  /*19f0*/  DADD R64, R44, R12 ;  /* 0x000000002c407229 */ /* 0x000fc4000000000c */
[----:B------:R-:W-:-:S04]  /*1a00*/  DADD R62, -R44, R12 ;  /* 0x000000002c3e7229 */ /* 0x000fc8000000010c */
[----:B------:R-:W-:Y:S02]  /*1a10*/  DFMA R30, R10, R10, R14 ;  /* 0x0000000a0a1e722b */ /* 0x000fe4000000000e */
[----:B------:R-:W-:Y:S02]  /*1a20*/  DFMA R14, RZ, R44, R12 ;  /* 0x0000002cff0e722b */ /* 0x000fe4000000000c */
[----:B------:R-:W-:-:S04]  /*1a30*/  DFMA R64, RZ, R10, R64 ;  /* 0x0000000aff40722b */ /* 0x000fc80000000040 */
[----:B------:R-:W-:Y:S02]  /*1a40*/  DMUL R30, R30, -1.5 ;  /* 0xbff800001e1e7828 */ /* 0x000fe40000000000 */
[----:B------:R-:W-:-:S06]  /*1a50*/  DFMA R60, RZ, R10, R14 ;  /* 0x0000000aff3c722b */ /* 0x000fcc000000000e */
[----:B------:R-:W-:Y:S02]  /*1a60*/  DFMA R46, R30, R28, R46 ;  /* 0x0000001c1e2e722b */ /* 0x000fe4000000002e */
[C---:B------:R-:W-:Y:S02]  /*1a70*/  DMUL R30, R16.reuse, R64 ;  /* 0x00000040101e7228 */ /* 0x040fe40000000000 */
[----:B------:R-:W-:-:S06]  /*1a80*/  DMUL R28, R16, R60 ;  /* 0x0000003c101c7228 */ /* 0x000fcc0000000000 */
[--C-:B------:R-:W-:Y:S02]  /*1a90*/  DFMA R12, R64, R30, R46.reuse ;  /* 0x0000001e400c722b */ /* 0x100fe4000000002e */
[----:B------:R-:W-:Y:S02]  /*1aa0*/  DFMA R28, R60, R28, R46 ;  /* 0x0000001c3c1c722b */ /* 0x000fe4000000002e */
[----:B------:R-:W-:Y:S02]  /*1ab0*/  DFMA R30, RZ, R10, R62 ;  /* 0x0000000aff1e722b */ /* 0x000fe4000000003e */
[----:B------:R-:W-:Y:S02]  /*1ac0*/  DFMA R62, RZ, R44, R42 ;  /* 0x0000002cff3e722b */ /* 0x000fe4000000002a */
[----:B------:R-:W-:Y:S02]  /*1ad0*/  DFMA R64, R64, 3, R12 ;  /* 0x400800004040782b */ /* 0x000fe4000000000c */
[----:B------:R-:W-:-:S02]  /*1ae0*/  DFMA R28, R60, 3, R28 ;  /* 0x400800003c1c782b */ /* 0x000fc4000000001c */
[----:B------:R-:W-:Y:S02]  /*1af0*/  DMUL R12, R16, R30 ;  /* 0x0000001e100c7228 */ /* 0x000fe40000000000 */
[----:B------:R-:W-:Y:S02]  /*1b00*/  DFMA R60, RZ, R44, -R42 ;  /* 0x0000002cff3c722b */ /* 0x000fe4000000082a */
[----:B------:R-:W-:Y:S02]  /*1b10*/  DFMA R62, RZ, R10, R62 ;  /* 0x0000000aff3e722b */ /* 0x000fe4000000003e */
[----:B------:R-:W-:Y:S01]  /*1b20*/  DFMA R28, R28, -UR6, R58 ;  /* 0x800000061c1c7c2b */ /* 0x000fe2000800003a */
[----:B------:R-:W1:Y:S01]  /*1b30*/  LDCU.64 UR6, c[0x0][0x3b8] ;  /* 0x00007700ff0677ac */ /* 0x000e620008000a00 */
[----:B------:R-:W-:Y:S02]  /*1b40*/  DFMA R12, R30, R12, R46 ;  /* 0x0000000c1e0c722b */ /* 0x000fe4000000002e */
[----:B------:R-:W-:-:S02]  /*1b50*/  DFMA R60, RZ, R10, R60 ;  /* 0x0000000aff3c722b */ /* 0x000fc4000000003c */
[----:B------:R-:W-:Y:S02]  /*1b60*/  DMUL R66, R16, R62 ;  /* 0x0000003e10427228 */ /* 0x000fe40000000000 */
[----:B------:R-:W-:Y:S02]  /*1b70*/  DFMA R64, R64, -UR8, R56 ;  /* 0x8000000840407c2b */ /* 0x000fe40008000038 */
[----:B------:R-:W-:Y:S02]  /*1b80*/  DFMA R30, R30, 3, R12 ;  /* 0x400800001e1e782b */ /* 0x000fe4000000000c */
[----:B------:R-:W-:Y:S02]  /*1b90*/  DMUL R12, R16, R60 ;  /* 0x0000003c100c7228 */ /* 0x000fe40000000000 */
[----:B------:R-:W-:Y:S02]  /*1ba0*/  DFMA R66, R62, R66, R46 ;  /* 0x000000423e42722b */ /* 0x000fe4000000002e */
[----:B0-----:R-:W-:-:S02]  /*1bb0*/  DFMA R58, R28, UR10, R58 ;  /* 0x0000000a1c3a7c2b */ /* 0x001fc4000800003a */
[----:B------:R-:W-:Y:S02]  /*1bc0*/  DADD R28, R10, R68 ;  /* 0x000000000a1c7229 */ /* 0x000fe40000000044 */
[----:B------:R-:W-:Y:S02]  /*1bd0*/  DFMA R12, R60, R12, R46 ;  /* 0x0000000c3c0c722b */ /* 0x000fe4000000002e */
[----:B------:R-:W-:Y:S02]  /*1be0*/  DFMA R62, R62, 3, R66 ;  /* 0x400800003e3e782b */ /* 0x000fe40000000042 */
[----:B------:R-:W-:Y:S02]  /*1bf0*/  DFMA R56, R64, UR10, R56 ;  /* 0x0000000a40387c2b */ /* 0x000fe40008000038 */
[----:B------:R-:W-:Y:S02]  /*1c00*/  DMUL R64, R16, R28 ;  /* 0x0000001c10407228 */ /* 0x000fe40000000000 */
[----:B------:R-:W-:-:S02]  /*1c10*/  DFMA R60, R60, 3, R12 ;  /* 0x400800003c3c782b */ /* 0x000fc4000000000c */
[C-C-:B------:R-:W-:Y:S02]  /*1c20*/  DADD R12, R10.reuse, R14.reuse ;  /* 0x000000000a0c7229 */ /* 0x140fe4000000000e */
[----:B------:R-:W-:Y:S02]  /*1c30*/  DADD R14, -R10, R14 ;  /* 0x000000000a0e7229 */ /* 0x000fe4000000010e */
[----:B------:R-:W-:Y:S02]  /*1c40*/  DFMA R64, R28, R64, R46 ;  /* 0x000000401c40722b */ /* 0x000fe4000000002e */
[----:B------:R-:W-:Y:S02]  /*1c50*/  DADD R68, -R10, R68 ;  /* 0x000000000a447229 */ /* 0x000fe40000000144 */
[----:B------:R-:W-:-:S04]  /*1c60*/  DMUL R66, R16, R12 ;  /* 0x0000000c10427228 */ /* 0x000fc80000000000 */
[----:B------:R-:W-:Y:S02]  /*1c70*/  DFMA R28, R28, 3, R64 ;  /* 0x400800001c1c782b */ /* 0x000fe40000000040 */
[----:B------:R-:W-:Y:S02]  /*1c80*/  DMUL R64, R16, R68 ;  /* 0x0000004410407228 */ /* 0x000fe40000000000 */
[----:B------:R-:W-:-:S06]  /*1c90*/  DFMA R66, R12, R66, R46 ;  /* 0x000000420c42722b */ /* 0x000fcc000000002e */
[----:B------:R-:W-:Y:S02]  /*1ca0*/  DFMA R64, R68, R64, R46 ;  /* 0x000000404440722b */ /* 0x000fe4000000002e */
[----:B------:R-:W-:Y:S02]  /*1cb0*/  DFMA R12, R12, 3, R66 ;  /* 0x400800000c0c782b */ /* 0x000fe40000000042 */
[----:B------:R-:W-:-:S08]  /*1cc0*/  DMUL R66, R16, R14 ;  /* 0x0000000e10427228 */ /* 0x000fd00000000000 */
[----:B------:R-:W-:-:S08]  /*1cd0*/  DFMA R66, R14, R66, R46 ;  /* 0x000000420e42722b */ /* 0x000fd0000000002e */
[----:B------:R-:W-:Y:S02]  /*1ce0*/  DFMA R14, R14, 3, R66 ;  /* 0x400800000e0e782b */ /* 0x000fe40000000042 */
[----:B------:R-:W-:Y:S02]  /*1cf0*/  DFMA R66, R30, -UR8, R54 ;  /* 0x800000081e427c2b */ /* 0x000fe40008000036 */
[----:B------:R-:W-:Y:S02]  /*1d00*/  DFMA R30, R68, 3, R64 ;  /* 0x40080000441e782b */ /* 0x000fe40000000040 */
[----:B------:R-:W-:Y:S02]  /*1d10*/  DFMA R64, R62, -UR8, R52 ;  /* 0x800000083e407c2b */ /* 0x000fe40008000034 */
[----:B------:R-:W-:Y:S02]  /*1d20*/  DADD R62, -R44, -R42 ;  /* 0x000000002c3e7229 */ /* 0x000fe4000000092a */
[----:B------:R-:W-:-:S02]  /*1d30*/  DFMA R54, R66, UR10, R54 ;  /* 0x0000000a42367c2b */ /* 0x000fc40008000036 */
[----:B------:R-:W-:Y:S02]  /*1d40*/  DFMA R68, R60, -UR8, R48 ;  /* 0x800000083c447c2b */ /* 0x000fe40008000030 */
[----:B------:R-:W-:Y:S02]  /*1d50*/  DFMA R52, R64, UR10, R52 ;  /* 0x0000000a40347c2b */ /* 0x000fe40008000034 */
[C-C-:B------:R-:W-:Y:S02]  /*1d60*/  DADD R64, -R10.reuse, R62.reuse ;  /* 0x000000000a407229 */ /* 0x140fe4000000013e */
[----:B------:R-:W-:Y:S02]  /*1d70*/  DADD R62, R10, R62 ;  /* 0x000000000a3e7229 */ /* 0x000fe4000000003e */
[----:B------:R-:W-:Y:S02]  /*1d80*/  DADD R60, -R44, R42 ;  /* 0x000000002c3c7229 */ /* 0x000fe4000000012a */
[----:B------:R-:W-:-:S02]  /*1d90*/  DFMA R48, R68, UR10, R48 ;  /* 0x0000000a44307c2b */ /* 0x000fc40008000030 */
[----:B------:R-:W-:-:S08]  /*1da0*/  DMUL R66, R16, R64 ;  /* 0x0000004010427228 */ /* 0x000fd00000000000 */
[----:B------:R-:W-:-:S08]  /*1db0*/  DFMA R66, R64, R66, R46 ;  /* 0x000000424042722b */ /* 0x000fd0000000002e */
[----:B------:R-:W-:Y:S02]  /*1dc0*/  DFMA R64, R64, 3, R66 ;  /* 0x400800004040782b */ /* 0x000fe40000000042 */
[----:B------:R-:W-:-:S08]  /*1dd0*/  DMUL R66, R16, R62 ;  /* 0x0000003e10427228 */ /* 0x000fd00000000000 */
[----:B------:R-:W-:-:S08]  /*1de0*/  DFMA R66, R62, R66, R46 ;  /* 0x000000423e42722b */ /* 0x000fd0000000002e */
[----:B------:R-:W-:Y:S02]  /*1df0*/  DFMA R62, R62, 3, R66 ;  /* 0x400800003e3e782b */ /* 0x000fe40000000042 */
[----:B------:R-:W-:-:S08]  /*1e00*/  DADD R66, R44, -R42 ;  /* 0x000000002c427229 */ /* 0x000fd0000000082a */
[C-C-:B------:R-:W-:Y:S02]  /*1e10*/  DADD R42, -R10.reuse, R66.reuse ;  /* 0x000000000a2a7229 */ /* 0x140fe40000000142 */
[----:B------:R-:W-:-:S06]  /*1e20*/  DADD R68, R10, R66 ;  /* 0x000000000a447229 */ /* 0x000fcc0000000042 */
[C---:B------:R-:W-:Y:S02]  /*1e30*/  DMUL R66, R16.reuse, R42 ;  /* 0x0000002a10427228 */ /* 0x040fe40000000000 */
[----:B------:R-:W-:-:S06]  /*1e40*/  DMUL R44, R16, R68 ;  /* 0x00000044102c7228 */ /* 0x000fcc0000000000 */
[--C-:B------:R-:W-:Y:S02]  /*1e50*/  DFMA R66, R42, R66, R46.reuse ;  /* 0x000000422a42722b */ /* 0x100fe4000000002e */
[----:B------:R-:W-:-:S06]  /*1e60*/  DFMA R44, R68, R44, R46 ;  /* 0x0000002c442c722b */ /* 0x000fcc000000002e */
[----:B------:R-:W-:Y:S02]  /*1e70*/  DFMA R42, R42, 3, R66 ;  /* 0x400800002a2a782b */ /* 0x000fe40000000042 */
[C-C-:B------:R-:W-:Y:S02]  /*1e80*/  DADD R66, -R10.reuse, R60.reuse ;  /* 0x000000000a427229 */ /* 0x140fe4000000013c */
[----:B------:R-:W-:Y:S02]  /*1e90*/  DADD R10, R10, R60 ;  /* 0x000000000a0a7229 */ /* 0x000fe4000000003c */
[----:B------:R-:W-:-:S04]  /*1ea0*/  DFMA R44, R68, 3, R44 ;  /* 0x40080000442c782b */ /* 0x000fc8000000002c */
[C---:B------:R-:W-:Y:S02]  /*1eb0*/  DMUL R68, R16.reuse, R66 ;  /* 0x0000004210447228 */ /* 0x040fe40000000000 */
[----:B------:R-:W-:-:S06]  /*1ec0*/  DMUL R60, R16, R10 ;  /* 0x0000000a103c7228 */ /* 0x000fcc0000000000 */
[--C-:B------:R-:W-:Y:S02]  /*1ed0*/  DFMA R16, R66, R68, R46.reuse ;  /* 0x000000444210722b */ /* 0x100fe4000000002e */
[----:B------:R-:W-:Y:S01]  /*1ee0*/  DFMA R46, R10, R60, R46 ;  /* 0x0000003c0a2e722b */ /* 0x000fe2000000002e */
[----:B-1----:R-:W-:-:S04]  /*1ef0*/  LEA R60, P0, R8, UR6, 0x4 ;  /* 0x00000006083c7c11 */ /* 0x002fc8000f8020ff */
[----:B------:R-:W-:Y:S01]  /*1f00*/  LEA.HI.X R61, R8, UR7, R51, 0x4, P0 ;  /* 0x00000007083d7c11 */ /* 0x000fe200080f2433 */
[----:B------:R-:W-:-:S04]  /*1f10*/  DFMA R16, R66, 3, R16 ;  /* 0x400800004210782b */ /* 0x000fc80000000010 */
[----:B------:R-:W2:Y:S01]  /*1f20*/  LDG.E R50, desc[UR4][R60.64+0xc] ;  /* 0x00000c043c327981 */ /* 0x000ea2000c1e1900 */
[----:B------:R-:W-:-:S03]  /*1f30*/  DFMA R46, R10, 3, R46 ;  /* 0x400800000a2e782b */ /* 0x000fc6000000002e */
[----:B------:R0:W5:Y:S04]  /*1f40*/  LDG.E R9, desc[UR4][R60.64] ;  /* 0x000000043c097981 */ /* 0x000168000c1e1900 */
[----:B------:R0:W5:Y:S04]  /*1f50*/  LDG.E R10, desc[UR4][R60.64+0x4] ;  /* 0x000004043c0a7981 */ /* 0x000168000c1e1900 */
[----:B------:R0:W5:Y:S01]  /*1f60*/  LDG.E R11, desc[UR4][R60.64+0x8] ;  /* 0x000008043c0b7981 */ /* 0x000162000c1e1900 */
[----:B------:R-:W-:Y:S01]  /*1f70*/  UMOV UR6, 0x1c71c71c ;  /* 0x1c71c71c00067882 */ /* 0x000fe20000000000 */
[----:B------:R-:W-:Y:S01]  /*1f80*/  UMOV UR7, 0x3f8c71c7 ;  /* 0x3f8c71c700077882 */ /* 0x000fe20000000000 */
[----:B------:R-:W-:Y:S01]  /*1f90*/  DFMA R12, R12, -UR8, R38 ;  /* 0x800000080c0c7c2b */ /* 0x000fe20008000026 */
[----:B------:R-:W-:Y:S01]  /*1fa0*/  STL.64 [R0+0x8], R56 ;  /* 0x0000083800007387 */ /* 0x000fe20000100a00 */
[----:B------:R-:W-:Y:S01]  /*1fb0*/  DFMA R44, R44, -UR6, R22 ;  /* 0x800000062c2c7c2b */ /* 0x000fe20008000016 */
[----:B------:R-:W-:Y:S01]  /*1fc0*/  IMAD R51, R51, 0x78, RZ ;  /* 0x0000007833337824 */ /* 0x000fe200078e02ff */
[----:B------:R-:W-:Y:S01]  /*1fd0*/  DFMA R14, R14, -UR8, R36 ;  /* 0x800000080e0e7c2b */ /* 0x000fe20008000024 */
[----:B------:R-:W-:Y:S01]  /*1fe0*/  STL.64 [R0], R58 ;  /* 0x0000003a00007387 */ /* 0x000fe20000100a00 */
[----:B------:R-:W-:Y:S01]  /*1ff0*/  DFMA R28, R28, -UR6, R34 ;  /* 0x800000061c1c7c2b */ /* 0x000fe20008000022 */
[----:B------:R-:W1:Y:S01]  /*2000*/  LDCU.64 UR8, c[0x4][0x8] ;  /* 0x01000100ff0877ac */ /* 0x000e620008000a00 */
[----:B------:R-:W-:Y:S01]  /*2010*/  DFMA R30, R30, -UR6, R26 ;  /* 0x800000061e1e7c2b */ /* 0x000fe2000800001a */
[----:B------:R-:W-:Y:S01]  /*2020*/  STL.64 [R0+0x10], R54 ;  /* 0x0000103600007387 */ /* 0x000fe20000100a00 */
[----:B------:R-:W-:-:S02]  /*2030*/  DFMA R64, R64, -UR6, R32 ;  /* 0x8000000640407c2b */ /* 0x000fc40008000020 */
[----:B------:R-:W-:Y:S01]  /*2040*/  DFMA R62, R62, -UR6, R24 ;  /* 0x800000063e3e7c2b */ /* 0x000fe20008000018 */
[----:B------:R-:W-:Y:S01]  /*2050*/  STL.64 [R0+0x18], R52 ;  /* 0x0000183400007387 */ /* 0x000fe20000100a00 */
[----:B------:R-:W-:Y:S02]  /*2060*/  DFMA R42, R42, -UR6, R18 ;  /* 0x800000062a2a7c2b */ /* 0x000fe40008000012 */
[----:B------:R-:W-:Y:S01]  /*2070*/  DFMA R16, R16, -UR6, R20 ;  /* 0x8000000610107c2b */ /* 0x000fe20008000014 */
[----:B------:R3:W-:Y:S01]  /*2080*/  STL.64 [R0+0x20], R48 ;  /* 0x0000203000007387 */ /* 0x0007e20000100a00 */
[----:B------:R-:W-:Y:S01]  /*2090*/  DFMA R46, R46, -UR6, R40 ;  /* 0x800000062e2e7c2b */ /* 0x000fe20008000028 */
[----:B------:R-:W4:Y:S01]  /*20a0*/  LDCU.64 UR6, c[0x0][0x3d0] ;  /* 0x00007a00ff0677ac */ /* 0x000f220008000a00 */
[----:B------:R-:W-:Y:S01]  /*20b0*/  DFMA R22, R44, UR10, R22 ;  /* 0x0000000a2c167c2b */ /* 0x000fe20008000016 */
[----:B------:R-:W0:Y:S01]  /*20c0*/  LDC.64 R44, c[0x0][0x3b0] ;  /* 0x0000ec00ff2c7b82 */ /* 0x000e220000000a00 */
[----:B------:R-:W-:-:S02]  /*20d0*/  DFMA R12, R12, UR10, R38 ;  /* 0x0000000a0c0c7c2b */ /* 0x000fc40008000026 */
[----:B------:R-:W-:Y:S02]  /*20e0*/  DFMA R14, R14, UR10, R36 ;  /* 0x0000000a0e0e7c2b */ /* 0x000fe40008000024 */
[----:B------:R-:W-:Y:S01]  /*20f0*/  DFMA R28, R28, UR10, R34 ;  /* 0x0000000a1c1c7c2b */ /* 0x000fe20008000022 */
[----:B------:R1:W-:Y:S01]  /*2100*/  STL.64 [R0+0x58], R22 ;  /* 0x0000581600007387 */ /* 0x0003e20000100a00 */
[----:B------:R-:W-:Y:S01]  /*2110*/  DFMA R30, R30, UR10, R26 ;  /* 0x0000000a1e1e7c2b */ /* 0x000fe2000800001a */
[----:B---3--:R-:W-:Y:S01]  /*2120*/  VIADD R48, R1, 0x78 ;  /* 0x0000007801307836 */ /* 0x008fe20000000000 */
[----:B------:R-:W-:Y:S01]  /*2130*/  DFMA R64, R64, UR10, R32 ;  /* 0x0000000a40407c2b */ /* 0x000fe20008000020 */
[----:B------:R3:W-:Y:S01]  /*2140*/  STL.64 [R0+0x28], R12 ;  /* 0x0000280c00007387 */ /* 0x0007e20000100a00 */
[----:B------:R-:W-:Y:S02]  /*2150*/  DFMA R62, R62, UR10, R24 ;  /* 0x0000000a3e3e7c2b */ /* 0x000fe40008000018 */
[----:B------:R-:W-:Y:S01]  /*2160*/  DFMA R42, R42, UR10, R18 ;  /* 0x0000000a2a2a7c2b */ /* 0x000fe20008000012 */
[----:B------:R-:W1:Y:S01]  /*2170*/  LDC.64 R24, c[0x0][0x3a0] ;  /* 0x0000e800ff187b82 */ /* 0x000e620000000a00 */
[----:B------:R-:W-:Y:S01]  /*2180*/  DFMA R16, R16, UR10, R20 ;  /* 0x0000000a10107c2b */ /* 0x000fe20008000014 */
[----:B------:R3:W-:Y:S01]  /*2190*/  STL.64 [R0+0x30], R14 ;  /* 0x0000300e00007387 */ /* 0x0007e20000100a00 */
[----:B------:R-:W-:Y:S01]  /*21a0*/  DFMA R40, R46, UR10, R40 ;  /* 0x0000000a2e287c2b */ /* 0x000fe20008000028 */
[----:B----4-:R-:W4:Y:S01]  /*21b0*/  I2F.F64.U64 R18, UR6 ;  /* 0x0000000600127d12 */ /* 0x010f220008301800 */
[----:B------:R-:W-:Y:S01]  /*21c0*/  IMAD.MOV.U32 R46, RZ, RZ, -0x1 ;  /* 0xffffffffff2e7424 */ /* 0x000fe200078e00ff */
[----:B------:R3:W-:Y:S01]  /*21d0*/  STL.64 [R0+0x38], R28 ;  /* 0x0000381c00007387 */ /* 0x0007e20000100a00 */
[----:B------:R-:W-:Y:S01]  /*21e0*/  IMAD.MOV.U32 R47, RZ, RZ, 0x1e8 ;  /* 0x000001e8ff2f7424 */ /* 0x000fe200078e00ff */
[----:B------:R-:W2:Y:S01]  /*21f0*/  LDC.64 R20, c[0x0][0x3a8] ;  /* 0x0000ea00ff147b82 */ /* 0x000ea20000000a00 */
[----:B------:R-:W0:Y:S01]  /*2200*/  LDCU.64 UR10, c[0x0][0x3d0] ;  /* 0x00007a00ff0a77ac */ /* 0x000e220008000a00 */
[----:B------:R3:W-:Y:S01]  /*2210*/  STL.64 [R0+0x48], R30 ;  /* 0x0000481e00007387 */ /* 0x0007e20000100a00 */
[----:B0-----:R-:W-:-:S03]  /*2220*/  IMAD.WIDE.U32 R44, R8, 0x78, R44 ;  /* 0x00000078082c7825 */ /* 0x001fc600078e002c */
[----:B------:R3:W-:Y:S01]  /*2230*/  STL.64 [R0+0x40], R64 ;  /* 0x0000404000007387 */ /* 0x0007e20000100a00 */
[----:B------:R-:W-:-:S03]  /*2240*/  IMAD.IADD R45, R51, 0x1, R45 ;  /* 0x00000001332d7824 */ /* 0x000fc600078e022d */
[----:B------:R3:W-:Y:S04]  /*2250*/  STL.64 [R0+0x50], R62 ;  /* 0x0000503e00007387 */ /* 0x0007e80000100a00 */
[----:B------:R3:W-:Y:S04]  /*2260*/  STL.64 [R0+0x68], R42 ;  /* 0x0000682a00007387 */ /* 0x0007e80000100a00 */
[----:B------:R3:W-:Y:S04]  /*2270*/  STL.64 [R0+0x60], R16 ;  /* 0x0000601000007387 */ /* 0x0007e80000100a00 */
[----:B------:R3:W-:Y:S01]  /*2280*/  STL.64 [R0+0x70], R40 ;  /* 0x0000702800007387 */ /* 0x0007e20000100a00 */
[----:B--2---:R-:W-:-:S04]  /*2290*/  IMAD.WIDE R20, R50, 0x48, R20 ;  /* 0x0000004832147825 */ /* 0x004fc800078e0214 */
[----:B-1-34-:R-:W-:-:S07]  /*22a0*/  IMAD.WIDE R22, R50, 0x48, R24 ;  /* 0x0000004832167825 */ /* 0x01afce00078e0218 */
.L_x_23:
[----:B0-2---:R-:W-:Y:S01]  /*22b0*/  IMAD.MOV.U32 R13, RZ, RZ, 0x1 ;  /* 0x00000001ff0d7424 */ /* 0x005fe200078e00ff */
[----:B------:R-:W-:Y:S04]  /*22c0*/  BSSY.RECONVERGENT B0, `(.L_x_8) ;  /* 0x0000126000007945 */ /* 0x000fe80003800200 */
[----:B------:R-:W-:-:S04]  /*22d0*/  SHF.L.U32 R14, R13, R46, RZ ;  /* 0x0000002e0d0e7219 */ /* 0x000fc800000006ff */
[----:B-----5:R-:W-:-:S04]  /*22e0*/  LOP3.LUT P0, RZ, R14, R10, RZ, 0xc0, !PT ;  /* 0x0000000a0eff7212 */ /* 0x020fc8000780c0ff */
[----:B------:R-:W-:-:S13]  /*22f0*/  ISETP.EQ.OR P0, PT, R46, -0x1, !P0 ;  /* 0xffffffff2e00780c */ /* 0x000fda0004702670 */
[----:B------:R-:W-:Y:S05]  /*2300*/  @P0 BRA `(.L_x_9) ;  /* 0x00000010004c0947 */ /* 0x000fea0003800000 */
[----:B------:R-:W-:-:S13]  /*2310*/  ISETP.NE.AND P0, PT, R11, 0x2, PT ;  /* 0x000000020b00780c */ /* 0x000fda0003f05270 */
[----:B------:R-:W2:Y:S04]  /*2320*/  @!P0 LDG.E.64 R12, desc[UR4][R22.64+0x38] ;  /* 0x00003804160c8981 */ /* 0x000ea8000c1e1b00 */
[----:B------:R0:W5:Y:S04]  /*2330*/  @!P0 LDG.E.64 R24, desc[UR4][R22.64] ;  /* 0x0000000416188981 */ /* 0x000168000c1e1b00 */
[----:B------:R0:W5:Y:S04]  /*2340*/  @!P0 LDG.E.64 R26, desc[UR4][R22.64+0x8] ;  /* 0x00000804161a8981 */ /* 0x000168000c1e1b00 */
[----:B------:R0:W5:Y:S04]  /*2350*/  @!P0 LDG.E.64 R36, desc[UR4][R22.64+0x10] ;  /* 0x0000100416248981 */ /* 0x000168000c1e1b00 */
[----:B------:R0:W5:Y:S04]  /*2360*/  @!P0 LDG.E.64 R38, desc[UR4][R22.64+0x18] ;  /* 0x0000180416268981 */ /* 0x000168000c1e1b00 */
[----:B------:R0:W5:Y:S04]  /*2370*/  @!P0 LDG.E.64 R40, desc[UR4][R22.64+0x20] ;  /* 0x0000200416288981 */ /* 0x000168000c1e1b00 */
[----:B------:R0:W5:Y:S04]  /*2380*/  @!P0 LDG.E.64 R42, desc[UR4][R22.64+0x28] ;  /* 0x00002804162a8981 */ /* 0x000168000c1e1b00 */
[----:B------:R0:W5:Y:S04]  /*2390*/  @!P0 LDG.E.64 R32, desc[UR4][R22.64+0x30] ;  /* 0x0000300416208981 */ /* 0x000168000c1e1b00 */
[----:B------:R0:W5:Y:S04]  /*23a0*/  @!P0 LDG.E R49, desc[UR4][R22.64+0x40] ;  /* 0x0000400416318981 */ /* 0x000168000c1e1900 */
[----:B------:R-:W2:Y:S01]  /*23b0*/  @P0 LDG.E.64 R12, desc[UR4][R20.64+0x38] ;  /* 0x00003804140c0981 */ /* 0x000ea2000c1e1b00 */
[----:B------:R-:W-:Y:S01]  /*23c0*/  IMAD.MOV.U32 R14, RZ, RZ, 0x1 ;  /* 0x00000001ff0e7424 */ /* 0x000fe200078e00ff */
[----:B------:R-:W-:Y:S01]  /*23d0*/  UMOV UR6, 0x54442d18 ;  /* 0x54442d1800067882 */ /* 0x000fe20000000000 */
[----:B------:R-:W-:Y:S01]  /*23e0*/  UMOV UR7, 0x401921fb ;  /* 0x401921fb00077882 */ /* 0x000fe20000000000 */
[----:B------:R0:W5:Y:S04]  /*23f0*/  @P0 LDG.E.64 R24, desc[UR4][R20.64] ;  /* 0x0000000414180981 */ /* 0x000168000c1e1b00 */
[----:B------:R0:W5:Y:S04]  /*2400*/  @P0 LDG.E.64 R26, desc[UR4][R20.64+0x8] ;  /* 0x00000804141a0981 */ /* 0x000168000c1e1b00 */
[----:B------:R0:W5:Y:S04]  /*2410*/  @P0 LDG.E.64 R36, desc[UR4][R20.64+0x10] ;  /* 0x0000100414240981 */ /* 0x000168000c1e1b00 */
[----:B------:R0:W5:Y:S04]  /*2420*/  @P0 LDG.E.64 R38, desc[UR4][R20.64+0x18] ;  /* 0x0000180414260981 */ /* 0x000168000c1e1b00 */
[----:B------:R0:W5:Y:S04]  /*2430*/  @P0 LDG.E.64 R40, desc[UR4][R20.64+0x20] ;  /* 0x0000200414280981 */ /* 0x000168000c1e1b00 */
[----:B------:R0:W5:Y:S04]  /*2440*/  @P0 LDG.E.64 R42, desc[UR4][R20.64+0x28] ;  /* 0x00002804142a0981 */ /* 0x000168000c1e1b00 */
[----:B------:R0:W5:Y:S04]  /*2450*/  @P0 LDG.E.64 R32, desc[UR4][R20.64+0x30] ;  /* 0x0000300414200981 */ /* 0x000168000c1e1b00 */
[----:B------:R0:W5:Y:S01]  /*2460*/  @P0 LDG.E R49, desc[UR4][R20.64+0x40] ;  /* 0x0000400414310981 */ /* 0x000162000c1e1900 */
[----:B------:R-:W-:Y:S01]  /*2470*/  BSSY.RECONVERGENT B1, `(.L_x_10) ;  /* 0x0000013000017945 */ /* 0x000fe20003800200 */
[----:B--2---:R-:W1:Y:S02]  /*2480*/  MUFU.RCP64H R15, R13 ;  /* 0x0000000d000f7308 */ /* 0x004e640000001800 */
[----:B-1----:R-:W-:-:S08]  /*2490*/  DFMA R16, R14, -R12, 1 ;  /* 0x3ff000000e10742b */ /* 0x002fd0000000080c */
[----:B------:R-:W-:-:S08]  /*24a0*/  DFMA R16, R16, R16, R16 ;  /* 0x000000101010722b */ /* 0x000fd00000000010 */
[----:B------:R-:W-:-:S08]  /*24b0*/  DFMA R16, R14, R16, R14 ;  /* 0x000000100e10722b */ /* 0x000fd0000000000e */
[----:B------:R-:W-:-:S08]  /*24c0*/  DFMA R14, R16, -R12, 1 ;  /* 0x3ff00000100e742b */ /* 0x000fd0000000080c */
[----:B------:R-:W-:-:S08]  /*24d0*/  DFMA R14, R16, R14, R16 ;  /* 0x0000000e100e722b */ /* 0x000fd00000000010 */
[----:B------:R-:W-:-:S08]  /*24e0*/  DMUL R16, R14, UR6 ;  /* 0x000000060e107c28 */ /* 0x000fd00008000000 */
[----:B------:R-:W-:-:S08]  /*24f0*/  DFMA R28, R16, -R12, UR6 ;  /* 0x00000006101c7e2b */ /* 0x000fd0000800080c */
[----:B------:R-:W-:-:S10]  /*2500*/  DFMA R14, R14, R28, R16 ;  /* 0x0000001c0e0e722b */ /* 0x000fd40000000010 */
[----:B------:R-:W-:-:S05]  /*2510*/  FFMA R16, RZ, R13, R15 ;  /* 0x0000000dff107223 */ /* 0x000fca000000000f */
[----:B------:R-:W-:-:S13]  /*2520*/  FSETP.GT.AND P0, PT, |R16|, 1.469367938527859385e-39, PT ;  /* 0x001000001000780b */ /* 0x000fda0003f04200 */
[----:B0-----:R-:W-:Y:S05]  /*2530*/  @P0 BRA `(.L_x_11) ;  /* 0x0000000000180947 */ /* 0x001fea0003800000 */
[----:B------:R-:W-:Y:S01]  /*2540*/  IMAD.MOV.U32 R14, RZ, RZ, R12 ;  /* 0x000000ffff0e7224 */ /* 0x000fe200078e000c */
[----:B------:R-:W-:Y:S01]  /*2550*/  MOV R12, 0x25a0 ;  /* 0x000025a0000c7802 */ /* 0x000fe20000000f00 */
[----:B------:R-:W-:Y:S02]  /*2560*/  IMAD.MOV.U32 R15, RZ, RZ, R13 ;  /* 0x000000ffff0f7224 */ /* 0x000fe400078e000d */
[----:B------:R-:W-:Y:S02]  /*2570*/  IMAD.MOV.U32 R16, RZ, RZ, 0x54442d18 ;  /* 0x54442d18ff107424 */ /* 0x000fe400078e00ff */
[----:B------:R-:W-:-:S07]  /*2580*/  IMAD.MOV.U32 R13, RZ, RZ, 0x401921fb ;  /* 0x401921fbff0d7424 */ /* 0x000fce00078e00ff */
[----:B-----5:R-:W-:Y:S05]  /*2590*/  CALL.REL.NOINC `($__internal_1_$__cuda_sm20_div_rn_f64_full) ;  /* 0x00000010009c7944 */ /* 0x020fea0003c00000 */
.L_x_11:
[----:B------:R-:W-:Y:S05]  /*25a0*/  BSYNC.RECONVERGENT B1 ;  /* 0x0000000000017941 */ /* 0x000fea0003800200 */
.L_x_10:
[----:B-----5:R-:W-:Y:S01]  /*25b0*/  DFMA R50, R18, R14, R32 ;  /* 0x0000000e1232722b */ /* 0x020fe20000000020 */
[----:B------:R-:W-:Y:S07]  /*25c0*/  BSSY.RECONVERGENT B1, `(.L_x_12) ;  /* 0x000001a000017945 */ /* 0x000fee0003800200 */
[----:B------:R-:W-:-:S14]  /*25d0*/  DSETP.NEU.AND P0, PT, |R50|, +INF , PT ;  /* 0x7ff000003200742a */ /* 0x000fdc0003f0d200 */
[----:B------:R-:W-:Y:S01]  /*25e0*/  @!P0 DMUL R16, RZ, R50 ;  /* 0x00000032ff108228 */ /* 0x000fe20000000000 */
[----:B------:R-:W-:Y:S01]  /*25f0*/  @!P0 IMAD.MOV.U32 R52, RZ, RZ, 0x1 ;  /* 0x00000001ff348424 */ /* 0x000fe200078e00ff */
[----:B------:R-:W-:Y:S09]  /*2600*/  @!P0 BRA `(.L_x_13) ;  /* 0x0000000000548947 */ /* 0x000ff20003800000 */
[----:B------:R-:W-:Y:S01]  /*2610*/  UMOV UR6, 0x6dc9c883 ;  /* 0x6dc9c88300067882 */ /* 0x000fe20000000000 */
[----:B------:R-:W-:Y:S01]  /*2620*/  UMOV UR7, 0x3fe45f30 ;  /* 0x3fe45f3000077882 */ /* 0x000fe20000000000 */
[C---:B------:R-:W-:Y:S01]  /*2630*/  DSETP.GE.AND P0, PT, |R50|.reuse, 2.14748364800000000000e+09, PT ;  /* 0x41e000003200742a */ /* 0x040fe20003f06200 */
[----:B------:R-:W-:Y:S01]  /*2640*/  BSSY.RECONVERGENT B2, `(.L_x_14) ;  /* 0x0000010000027945 */ /* 0x000fe20003800200 */
[----:B------:R-:W-:Y:S01]  /*2650*/  DMUL R12, R50, UR6 ;  /* 0x00000006320c7c28 */ /* 0x000fe20008000000 */
[----:B------:R-:W-:Y:S01]  /*2660*/  UMOV UR6, 0x54442d18 ;  /* 0x54442d1800067882 */ /* 0x000fe20000000000 */
[----:B------:R-:W-:-:S08]  /*2670*/  UMOV UR7, 0x3ff921fb ;  /* 0x3ff921fb00077882 */ /* 0x000fd00000000000 */
[----:B------:R-:W0:Y:S08]  /*2680*/  F2I.F64 R12, R12 ;  /* 0x0000000c000c7311 */ /* 0x000e300000301100 */
[----:B0-----:R-:W0:Y:S02]  /*2690*/  I2F.F64 R16, R12 ;  /* 0x0000000c00107312 */ /* 0x001e240000201c00 */
[----:B0-----:R-:W-:Y:S01]  /*26a0*/  DFMA R14, R16, -UR6, R50 ;  /* 0x80000006100e7c2b */ /* 0x001fe20008000032 */
[----:B------:R-:W-:Y:S01]  /*26b0*/  UMOV UR6, 0x33145c00 ;  /* 0x33145c0000067882 */ /* 0x000fe20000000000 */
[----:B------:R-:W-:-:S06]  /*26c0*/  UMOV UR7, 0x3c91a626 ;  /* 0x3c91a62600077882 */ /* 0x000fcc0000000000 */
[----:B------:R-:W-:Y:S01]  /*26d0*/  DFMA R14, R16, -UR6, R14 ;  /* 0x80000006100e7c2b */ /* 0x000fe2000800000e */
[----:B------:R-:W-:Y:S01]  /*26e0*/  UMOV UR6, 0x252049c0 ;  /* 0x252049c000067882 */ /* 0x000fe20000000000 */
[----:B------:R-:W-:-:S06]  /*26f0*/  UMOV UR7, 0x397b839a ;  /* 0x397b839a00077882 */ /* 0x000fcc0000000000 */
[----:B------:R-:W-:Y:S01]  /*2700*/  DFMA R16, R16, -UR6, R14 ;  /* 0x8000000610107c2b */ /* 0x000fe2000800000e */
[----:B------:R-:W-:Y:S10]  /*2710*/  @!P0 BRA `(.L_x_15) ;  /* 0x0000000000088947 */ /* 0x000ff40003800000 */
[----:B------:R-:W-:-:S07]  /*2720*/  MOV R32, 0x2740 ;  /* 0x0000274000207802 */ /* 0x000fce0000000f00 */
[----:B------:R-:W-:Y:S05]  /*2730*/  CALL.REL.NOINC `($_Z24DoStreamAndCollideKernelllddPK14iolet_cosine_tS1_PKlPK11site_data_tPKdPdm$__internal_trig_reduction_slowpathd) ;  /* 0x0000001400c87944 */ /* 0x000fea0003c00000 */
.L_x_15:
[----:B------:R-:W-:Y:S05]  /*2740*/  BSYNC.RECONVERGENT B2 ;  /* 0x0000000000027941 */ /* 0x000fea0003800200 */
.L_x_14:
[----:B------:R-:W-:-:S07]  /*2750*/  VIADD R52, R12, 0x1 ;  /* 0x000000010c347836 */ /* 0x000fce0000000000 */
.L_x_13:
[----:B------:R-:W-:Y:S05]  /*2760*/  BSYNC.RECONVERGENT B1 ;  /* 0x0000000000017941 */ /* 0x000fea0003800200 */
.L_x_12:
[----:B------:R-:W-:-:S05]  /*2770*/  IMAD.SHL.U32 R12, R52, 0x40, RZ ;  /* 0x00000040340c7824 */ /* 0x000fca00078e00ff */
[----:B------:R-:W-:-:S04]  /*2780*/  LOP3.LUT R12, R12, 0x40, RZ, 0xc0, !PT ;  /* 0x000000400c0c7812 */ /* 0x000fc800078ec0ff */
[----:B------:R-:W-:-:S05]  /*2790*/  IADD3 R54, P0, PT, R12, UR8, RZ ;  /* 0x000000080c367c10 */ /* 0x000fca000ff1e0ff */
[----:B------:R-:W-:-:S05]  /*27a0*/  IMAD.X R55, RZ, RZ, UR9, P0 ;  /* 0x00000009ff377e24 */ /* 0x000fca00080e06ff */
[----:B------:R-:W2:Y:S04]  /*27b0*/  LDG.E.128.CONSTANT R12, desc[UR4][R54.64] ;  /* 0x00000004360c7981 */ /* 0x000ea8000c1e9d00 */
[----:B------:R-:W3:Y:S04]  /*27c0*/  LDG.E.128.CONSTANT R28, desc[UR4][R54.64+0x10] ;  /* 0x00001004361c7981 */ /* 0x000ee8000c1e9d00 */
[----:B------:R-:W4:Y:S01]  /*27d0*/  LDG.E.128.CONSTANT R32, desc[UR4][R54.64+0x20] ;  /* 0x0000200436207981 */ /* 0x000f22000c1e9d00 */
[C---:B------:R-:W-:Y:S01]  /*27e0*/  LOP3.LUT R50, R52.reuse, 0x1, RZ, 0xc0, !PT ;  /* 0x0000000134327812 */ /* 0x040fe200078ec0ff */
[----:B------:R-:W-:Y:S01]  /*27f0*/  IMAD.MOV.U32 R56, RZ, RZ, 0x20fd8164 ;  /* 0x20fd8164ff387424 */ /* 0x000fe200078e00ff */
[----:B------:R-:W-:Y:S01]  /*2800*/  LOP3.LUT P1, RZ, R52, 0x2, RZ, 0xc0, !PT ;  /* 0x0000000234ff7812 */ /* 0x000fe2000782c0ff */
[----:B------:R-:W-:Y:S01]  /*2810*/  IMAD.MOV.U32 R53, RZ, RZ, 0x3da8ff83 ;  /* 0x3da8ff83ff357424 */ /* 0x000fe200078e00ff */
[----:B------:R-:W-:Y:S01]  /*2820*/  ISETP.NE.U32.AND P0, PT, R50, 0x1, PT ;  /* 0x000000013200780c */ /* 0x000fe20003f05070 */
[----:B------:R-:W-:Y:S01]  /*2830*/  DMUL R50, R16, R16 ;  /* 0x0000001010327228 */ /* 0x000fe20000000000 */
[----:B------:R-:W-:Y:S02]  /*2840*/  BSSY.RECONVERGENT B1, `(.L_x_16) ;  /* 0x000002e000017945 */ /* 0x000fe40003800200 */
[----:B------:R-:W-:-:S02]  /*2850*/  FSEL R56, R56, -8.06006814911005101289e+34, !P0 ;  /* 0xf9785eba38387808 */ /* 0x000fc40004000000 */
[----:B------:R-:W-:-:S06]  /*2860*/  FSEL R57, -R53, 0.11223486810922622681, !P0 ;  /* 0x3de5db6535397808 */ /* 0x000fcc0004000100 */
[----:B--2---:R-:W-:-:S08]  /*2870*/  DFMA R12, R50, R56, R12 ;  /* 0x00000038320c722b */ /* 0x004fd0000000000c */
[----:B------:R-:W-:-:S08]  /*2880*/  DFMA R12, R50, R12, R14 ;  /* 0x0000000c320c722b */ /* 0x000fd0000000000e */
[----:B---3--:R-:W-:-:S08]  /*2890*/  DFMA R12, R50, R12, R28 ;  /* 0x0000000c320c722b */ /* 0x008fd0000000001c */
[----:B------:R-:W-:-:S08]  /*28a0*/  DFMA R12, R50, R12, R30 ;  /* 0x0000000c320c722b */ /* 0x000fd0000000001e */
[----:B----4-:R-:W-:-:S08]  /*28b0*/  DFMA R12, R50, R12, R32 ;  /* 0x0000000c320c722b */ /* 0x010fd00000000020 */
[----:B------:R-:W-:-:S08]  /*28c0*/  DFMA R12, R50, R12, R34 ;  /* 0x0000000c320c722b */ /* 0x000fd00000000022 */
[----:B------:R-:W-:Y:S02]  /*28d0*/  DFMA R16, R12, R16, R16 ;  /* 0x000000100c10722b */ /* 0x000fe40000000010 */
[----:B------:R-:W-:-:S10]  /*28e0*/  DFMA R12, R50, R12, 1 ;  /* 0x3ff00000320c742b */ /* 0x000fd4000000000c */
[----:B------:R-:W-:Y:S02]  /*28f0*/  FSEL R14, R12, R16, !P0 ;  /* 0x000000100c0e7208 */ /* 0x000fe40004000000 */
[----:B------:R-:W-:Y:S02]  /*2900*/  FSEL R15, R13, R17, !P0 ;  /* 0x000000110d0f7208 */ /* 0x000fe40004000000 */
[----:B------:R-:W-:-:S04]  /*2910*/  ISETP.GT.U32.AND P0, PT, R49, UR10, PT ;  /* 0x0000000a31007c0c */ /* 0x000fc8000bf04070 */
[----:B------:R-:W-:Y:S01]  /*2920*/  DADD R12, RZ, -R14 ;  /* 0x00000000ff0c7229 */ /* 0x000fe2000000080e */
[----:B------:R-:W-:-:S09]  /*2930*/  ISETP.GT.U32.AND.EX P0, PT, RZ, UR11, PT, P0 ;  /* 0x0000000bff007c0c */ /* 0x000fd2000bf04100 */
[----:B------:R-:W-:Y:S02]  /*2940*/  FSEL R12, R14, R12, !P1 ;  /* 0x0000000c0e0c7208 */ /* 0x000fe40004800000 */
[----:B------:R-:W-:-:S06]  /*2950*/  FSEL R13, R15, R13, !P1 ;  /* 0x0000000d0f0d7208 */ /* 0x000fcc0004800000 */
[----:B------:R-:W-:Y:S01]  /*2960*/  DFMA R40, R42, R12, R40 ;  /* 0x0000000c2a28722b */ /* 0x000fe20000000028 */
[----:B------:R-:W-:Y:S10]  /*2970*/  @!P0 BRA `(.L_x_17) ;  /* 0x0000000000688947 */ /* 0x000ff40003800000 */
[----:B------:R-:W0:Y:S01]  /*2980*/  I2F.F64.U32 R28, R49 ;  /* 0x00000031001c7312 */ /* 0x000e220000201800 */
[----:B------:R-:W-:Y:S01]  /*2990*/  IMAD.MOV.U32 R12, RZ, RZ, 0x1 ;  /* 0x00000001ff0c7424 */ /* 0x000fe200078e00ff */
[----:B------:R-:W-:Y:S01]  /*29a0*/  FSETP.GEU.AND P1, PT, |R19|, 6.5827683646048100446e-37, PT ;  /* 0x036000001300780b */ /* 0x000fe20003f2e200 */
[----:B------:R-:W-:Y:S05]  /*29b0*/  BSSY.RECONVERGENT B2, `(.L_x_18) ;  /* 0x0000013000027945 */ /* 0x000fea0003800200 */
[----:B0-----:R-:W0:Y:S02]  /*29c0*/  MUFU.RCP64H R13, R29 ;  /* 0x0000001d000d7308 */ /* 0x001e240000001800 */
        /* <DEDUP_REMOVED lines=17> */
.L_x_19:
[----:B------:R-:W-:Y:S05]  /*2ae0*/  BSYNC.RECONVERGENT B2 ;  /* 0x0000000000027941 */ /* 0x000fea0003800200 */
.L_x_18:
[----:B------:R-:W-:Y:S02]  /*2af0*/  DMUL R40, R40, R14 ;  /* 0x0000000e28287228 */ /* 0x000fe40000000000 */
[----:B------:R-:W-:-:S08]  /*2b00*/  DADD R14, -R14, 1 ;  /* 0x3ff000000e0e7429 */ /* 0x000fd00000000100 */
[----:B------:R-:W-:-:S11]  /*2b10*/  DFMA R40, R14, R24, R40 ;  /* 0x000000180e28722b */ /* 0x000fd60000000028 */
.L_x_17:
[----:B------:R-:W-:Y:S05]  /*2b20*/  BSYNC.RECONVERGENT B1 ;  /* 0x0000000000017941 */ /* 0x000fea0003800200 */
.L_x_16:
[----:B------:R-:W0:Y:S01]  /*2b30*/  MUFU.RCP64H R15, R41 ;  /* 0x00000029000f7308 */ /* 0x000e220000001800 */
[----:B------:R-:W-:Y:S01]  /*2b40*/  VIADD R14, R41, 0x300402 ;  /* 0x00300402290e7836 */ /* 0x000fe20000000000 */
[----:B------:R-:W-:Y:S01]  /*2b50*/  DMUL R12, R26, R2 ;  /* 0x000000021a0c7228 */ /* 0x000fe20000000000 */
[----:B------:R-:W-:Y:S03]  /*2b60*/  BSSY.RECONVERGENT B1, `(.L_x_20) ;  /* 0x0000016000017945 */ /* 0x000fe60003800200 */
[----:B------:R-:W-:-:S04]  /*2b70*/  FSETP.GEU.AND P0, PT, |R14|, 5.8789094863358348022e-39, PT ;  /* 0x004004020e00780b */ /* 0x000fc80003f0e200 */
[----:B------:R-:W-:Y:S02]  /*2b80*/  DFMA R12, R36, R4, R12 ;  /* 0x00000004240c722b */ /* 0x000fe4000000000c */
[----:B0-----:R-:W-:-:S06]  /*2b90*/  DFMA R16, R14, -R40, 1 ;  /* 0x3ff000000e10742b */ /* 0x001fcc0000000828 */
[----:B------:R-:W-:Y:S02]  /*2ba0*/  DFMA R12, R38, R6, R12 ;  /* 0x00000006260c722b */ /* 0x000fe4000000000c */
[----:B------:R-:W-:-:S06]  /*2bb0*/  DFMA R16, R16, R16, R16 ;  /* 0x000000101010722b */ /* 0x000fcc0000000010 */
[C---:B------:R-:W-:Y:S02]  /*2bc0*/  DMUL R32, R12.reuse, R26 ;  /* 0x0000001a0c207228 */ /* 0x040fe40000000000 */
[C---:B------:R-:W-:Y:S02]  /*2bd0*/  DMUL R26, R12.reuse, R36 ;  /* 0x000000240c1a7228 */ /* 0x040fe40000000000 */
[----:B------:R-:W-:Y:S02]  /*2be0*/  DMUL R24, R12, R38 ;  /* 0x000000260c187228 */ /* 0x000fe40000000000 */
[----:B------:R-:W-:Y:S02]  /*2bf0*/  DFMA R16, R14, R16, R14 ;  /* 0x000000100e10722b */ /* 0x000fe4000000000e */
[-C--:B------:R-:W-:Y:S02]  /*2c00*/  DMUL R32, R32, R40.reuse ;  /* 0x0000002820207228 */ /* 0x080fe40000000000 */
[----:B------:R-:W-:-:S02]  /*2c10*/  DMUL R26, R26, R40 ;  /* 0x000000281a1a7228 */ /* 0x000fc40000000000 */
[-C--:B------:R-:W-:Y:S02]  /*2c20*/  DMUL R24, R24, R40.reuse ;  /* 0x0000002818187228 */ /* 0x080fe40000000000 */
[----:B------:R-:W-:-:S08]  /*2c30*/  DFMA R28, R16, -R40, 1 ;  /* 0x3ff00000101c742b */ /* 0x000fd00000000828 */
        /* <DEDUP_REMOVED lines=8> */
.L_x_21:
[----:B------:R-:W-:Y:S05]  /*2cc0*/  BSYNC.RECONVERGENT B1 ;  /* 0x0000000000017941 */ /* 0x000fea0003800200 */
.L_x_20:
[-C--:B------:R-:W-:Y:S01]  /*2cd0*/  DMUL R12, R26, R26.reuse ;  /* 0x0000001a1a0c7228 */ /* 0x080fe20000000000 */
[----:B------:R-:W-:Y:S01]  /*2ce0*/  UMOV UR6, 0x1c71c71c ;  /* 0x1c71c71c00067882 */ /* 0x000fe20000000000 */
[----:B------:R-:W-:Y:S01]  /*2cf0*/  DMUL R60, RZ, R26 ;  /* 0x0000001aff3c7228 */ /* 0x000fe20000000000 */
[----:B------:R-:W-:Y:S01]  /*2d00*/  UMOV UR7, 0x3fcc71c7 ;  /* 0x3fcc71c700077882 */ /* 0x000fe20000000000 */
[-CC-:B------:R-:W-:Y:S01]  /*2d10*/  DFMA R52, RZ, R32.reuse, R26.reuse ;  /* 0x00000020ff34722b */ /* 0x180fe2000000001a */
[----:B------:R-:W-:Y:S01]  /*2d20*/  UMOV UR12, 0x1c71c71c ;  /* 0x1c71c71c000c7882 */ /* 0x000fe20000000000 */
[-C--:B------:R-:W-:Y:S01]  /*2d30*/  DFMA R34, RZ, R32.reuse, -R26 ;  /* 0x00000020ff22722b */ /* 0x080fe2000000081a */
[----:B------:R-:W-:Y:S01]  /*2d40*/  UMOV UR13, 0x3fbc71c7 ;  /* 0x3fbc71c7000d7882 */ /* 0x000fe20000000000 */
[C---:B------:R-:W-:Y:S02]  /*2d50*/  DFMA R12, R32.reuse, R32, R12 ;  /* 0x00000020200c722b */ /* 0x040fe4000000000c */
[----:B------:R-:W-:-:S02]  /*2d60*/  DADD R62, R32, R60 ;  /* 0x00000000203e7229 */ /* 0x000fc4000000003c */
[--C-:B------:R-:W-:Y:S02]  /*2d70*/  DFMA R36, RZ, R32, R60.reuse ;  /* 0x00000020ff24722b */ /* 0x100fe4000000003c */
[----:B------:R-:W-:Y:S02]  /*2d80*/  DADD R60, -R32, R60 ;  /* 0x00000000203c7229 */ /* 0x000fe4000000013c */
[-C--:B------:R-:W-:Y:S02]  /*2d90*/  DFMA R12, R24, R24.reuse, R12 ;  /* 0x00000018180c722b */ /* 0x080fe4000000000c */
[----:B------:R-:W-:Y:S02]  /*2da0*/  DFMA R62, RZ, R24, R62 ;  /* 0x00000018ff3e722b */ /* 0x000fe4000000003e */
[C-C-:B------:R-:W-:Y:S02]  /*2db0*/  DADD R16, R32.reuse, -R26.reuse ;  /* 0x0000000020107229 */ /* 0x140fe4000000081a */
[----:B------:R-:W-:-:S02]  /*2dc0*/  DADD R42, R32, R26 ;  /* 0x00000000202a7229 */ /* 0x000fc4000000001a */
[----:B------:R-:W-:Y:S02]  /*2dd0*/  DMUL R38, R12, -1.5 ;  /* 0xbff800000c267828 */ /* 0x000fe40000000000 */
[----:B------:R-:W-:Y:S02]  /*2de0*/  DMUL R12, R28, 4.5 ;  /* 0x401200001c0c7828 */ /* 0x000fe40000000000 */
[C-C-:B------:R-:W-:Y:S02]  /*2df0*/  DADD R30, -R32.reuse, -R26.reuse ;  /* 0x00000000201e7229 */ /* 0x140fe4000000091a */
[----:B------:R-:W-:Y:S02]  /*2e00*/  DADD R14, -R32, R26 ;  /* 0x00000000200e7229 */ /* 0x000fe4000000011a */
[----:B------:R-:W-:Y:S02]  /*2e10*/  DFMA R40, R38, R28, R40 ;  /* 0x0000001c2628722b */ /* 0x000fe40000000028 */
[----:B------:R-:W-:-:S02]  /*2e20*/  DMUL R54, R12, R62 ;  /* 0x0000003e0c367228 */ /* 0x000fc40000000000 */
[-C--:B------:R-:W-:Y:S02]  /*2e30*/  DFMA R52, RZ, R24.reuse, R52 ;  /* 0x00000018ff34722b */ /* 0x080fe40000000034 */
[-C--:B------:R-:W-:Y:S02]  /*2e40*/  DFMA R60, RZ, R24.reuse, R60 ;  /* 0x00000018ff3c722b */ /* 0x080fe4000000003c */
[----:B------:R-:W-:Y:S02]  /*2e50*/  DFMA R64, RZ, R24, R36 ;  /* 0x00000018ff40722b */ /* 0x000fe40000000024 */
[----:B------:R-:W-:Y:S02]  /*2e60*/  DFMA R54, R62, R54, R40 ;  /* 0x000000363e36722b */ /* 0x000fe40000000028 */
[----:B------:R-:W-:Y:S02]  /*2e70*/  DFMA R32, RZ, R24, R34 ;  /* 0x00000018ff20722b */ /* 0x000fe40000000022 */
[----:B------:R-:W-:-:S02]  /*2e80*/  DADD R28, R24, R16 ;  /* 0x00000000181c7229 */ /* 0x000fc40000000010 */
[C---:B------:R-:W-:Y:S02]  /*2e90*/  DADD R26, -R24.reuse, R16 ;  /* 0x00000000181a7229 */ /* 0x040fe40000000110 */
[C---:B------:R-:W-:Y:S02]  /*2ea0*/  DADD R38, R24.reuse, R42 ;  /* 0x0000000018267229 */ /* 0x040fe4000000002a */
[C---:B------:R-:W-:Y:S02]  /*2eb0*/  DADD R50, -R24.reuse, R30 ;  /* 0x0000000018327229 */ /* 0x040fe4000000011e */
[C---:B------:R-:W-:Y:S02]  /*2ec0*/  DADD R16, -R24.reuse, R14 ;  /* 0x0000000018107229 */ /* 0x040fe4000000010e */
[C---:B------:R-:W-:Y:S02]  /*2ed0*/  DADD R34, R24.reuse, R36 ;  /* 0x0000000018227229 */ /* 0x040fe40000000024 */
[----:B------:R-:W-:-:S02]  /*2ee0*/  DADD R42, -R24, R42 ;  /* 0x00000000182a7229 */ /* 0x000fc4000000012a */
[C---:B------:R-:W-:Y:S02]  /*2ef0*/  DADD R30, R24.reuse, R30 ;  /* 0x00000000181e7229 */ /* 0x040fe4000000001e */
[C---:B------:R-:W-:Y:S02]  /*2f00*/  DADD R14, R24.reuse, R14 ;  /* 0x00000000180e7229 */ /* 0x040fe4000000000e */
[----:B------:R-:W-:Y:S02]  /*2f10*/  DADD R36, -R24, R36 ;  /* 0x0000000018247229 */ /* 0x000fe40000000124 */
[----:B------:R-:W-:Y:S02]  /*2f20*/  DFMA R62, R62, 3, R54 ;  /* 0x400800003e3e782b */ /* 0x000fe40000000036 */
[C---:B------:R-:W-:Y:S02]  /*2f30*/  DMUL R56, R12.reuse, R60 ;  /* 0x0000003c0c387228 */ /* 0x040fe40000000000 */
[----:B------:R-:W-:-:S02]  /*2f40*/  DMUL R54, R12, R64 ;  /* 0x000000400c367228 */ /* 0x000fc40000000000 */
[C---:B------:R-:W-:Y:S02]  /*2f50*/  DMUL R24, R12.reuse, R52 ;  /* 0x000000340c187228 */ /* 0x040fe40000000000 */
[----:B------:R-:W-:Y:S02]  /*2f60*/  DMUL R58, R12, R16 ;  /* 0x000000100c3a7228 */ /* 0x000fe40000000000 */
[--C-:B------:R-:W-:Y:S02]  /*2f70*/  DFMA R56, R60, R56, R40.reuse ;  /* 0x000000383c38722b */ /* 0x100fe40000000028 */
[--C-:B------:R-:W-:Y:S02]  /*2f80*/  DFMA R54, R64, R54, R40.reuse ;  /* 0x000000364036722b */ /* 0x100fe40000000028 */
[--C-:B------:R-:W-:Y:S02]  /*2f90*/  DFMA R24, R52, R24, R40.reuse ;  /* 0x000000183418722b */ /* 0x100fe40000000028 */
[----:B------:R-:W-:-:S02]  /*2fa0*/  DFMA R58, R16, R58, R40 ;  /* 0x0000003a103a722b */ /* 0x000fc40000000028 */
[----:B------:R-:W-:Y:S02]  /*2fb0*/  DFMA R60, R60, 3, R56 ;  /* 0x400800003c3c782b */ /* 0x000fe40000000038 */
[----:B------:R-:W-:Y:S02]  /*2fc0*/  DFMA R64, R64, 3, R54 ;  /* 0x400800004040782b */ /* 0x000fe40000000036 */
[----:B------:R-:W-:Y:S02]  /*2fd0*/  DFMA R24, R52, 3, R24 ;  /* 0x400800003418782b */ /* 0x000fe40000000018 */
[C---:B------:R-:W-:Y:S02]  /*2fe0*/  DMUL R56, R12.reuse, R32 ;  /* 0x000000200c387228 */ /* 0x040fe40000000000 */
[C---:B------:R-:W-:Y:S02]  /*2ff0*/  DMUL R54, R12.reuse, R34 ;  /* 0x000000220c367228 */ /* 0x040fe40000000000 */
[----:B------:R-:W-:-:S02]  /*3000*/  DMUL R52, R12, R36 ;  /* 0x000000240c347228 */ /* 0x000fc40000000000 */
[----:B------:R-:W-:Y:S02]  /*3010*/  DFMA R58, R16, 3, R58 ;  /* 0x40080000103a782b */ /* 0x000fe4000000003a */
[--C-:B------:R-:W-:Y:S02]  /*3020*/  DFMA R56, R32, R56, R40.reuse ;  /* 0x000000382038722b */ /* 0x100fe40000000028 */
[--C-:B------:R-:W-:Y:S02]  /*3030*/  DFMA R54, R34, R54, R40.reuse ;  /* 0x000000362236722b */ /* 0x100fe40000000028 */
[----:B------:R-:W-:Y:S02]  /*3040*/  DFMA R52, R36, R52, R40 ;  /* 0x000000342434722b */ /* 0x000fe40000000028 */
[----:B------:R-:W-:Y:S01]  /*3050*/  DMUL R64, R64, UR6 ;  /* 0x0000000640407c28 */ /* 0x000fe20008000000 */
[----:B------:R-:W-:Y:S01]  /*3060*/  UMOV UR7, 0x3f8c71c7 ;  /* 0x3f8c71c700077882 */ /* 0x000fe20000000000 */
[----:B------:R-:W-:-:S02]  /*3070*/  DFMA R32, R32, 3, R56 ;  /* 0x400800002020782b */ /* 0x000fc40000000038 */
[----:B------:R-:W-:Y:S02]  /*3080*/  DFMA R34, R34, 3, R54 ;  /* 0x400800002222782b */ /* 0x000fe40000000036 */
[----:B------:R-:W-:Y:S01]  /*3090*/  DFMA R36, R36, 3, R52 ;  /* 0x400800002424782b */ /* 0x000fe20000000034 */
[----:B------:R-:W-:Y:S01]  /*30a0*/  STL.64 [R1+0x78], R64 ;  /* 0x0000784001007387 */ /* 0x000fe20000100a00 */
[C---:B------:R-:W-:Y:S02]  /*30b0*/  DMUL R56, R12.reuse, R38 ;  /* 0x000000260c387228 */ /* 0x040fe40000000000 */
[C---:B------:R-:W-:Y:S02]  /*30c0*/  DMUL R54, R12.reuse, R42 ;  /* 0x0000002a0c367228 */ /* 0x040fe40000000000 */
[----:B------:R-:W-:Y:S02]  /*30d0*/  DMUL R52, R12, R50 ;  /* 0x000000320c347228 */ /* 0x000fe40000000000 */
[----:B------:R-:W-:-:S02]  /*30e0*/  DMUL R62, R62, UR12 ;  /* 0x0000000c3e3e7c28 */ /* 0x000fc40008000000 */
[--C-:B------:R-:W-:Y:S02]  /*30f0*/  DFMA R56, R38, R56, R40.reuse ;  /* 0x000000382638722b */ /* 0x100fe40000000028 */
[--C-:B------:R-:W-:Y:S02]  /*3100*/  DFMA R54, R42, R54, R40.reuse ;  /* 0x000000362a36722b */ /* 0x100fe40000000028 */
[----:B------:R-:W-:Y:S01]  /*3110*/  DFMA R52, R50, R52, R40 ;  /* 0x000000343234722b */ /* 0x000fe20000000028 */
[----:B------:R-:W-:Y:S01]  /*3120*/  STL.64 [R1+0x80], R62 ;  /* 0x0000803e01007387 */ /* 0x000fe20000100a00 */
[----:B------:R-:W-:Y:S02]  /*3130*/  DMUL R60, R60, UR12 ;  /* 0x0000000c3c3c7c28 */ /* 0x000fe40008000000 */
[----:B------:R-:W-:Y:S02]  /*3140*/  DFMA R38, R38, 3, R56 ;  /* 0x400800002626782b */ /* 0x000fe40000000038 */
[----:B------:R-:W-:-:S02]  /*3150*/  DFMA R42, R42, 3, R54 ;  /* 0x400800002a2a782b */ /* 0x000fc40000000036 */
[----:B------:R-:W-:Y:S01]  /*3160*/  DFMA R50, R50, 3, R52 ;  /* 0x400800003232782b */ /* 0x000fe20000000034 */
[----:B------:R-:W-:Y:S01]  /*3170*/  STL.64 [R1+0x88], R60 ;  /* 0x0000883c01007387 */ /* 0x000fe20000100a00 */
[C---:B------:R-:W-:Y:S02]  /*3180*/  DMUL R52, R12.reuse, R30 ;  /* 0x0000001e0c347228 */ /* 0x040fe40000000000 */
[C---:B------:R-:W-:Y:S02]  /*3190*/  DMUL R54, R12.reuse, R28 ;  /* 0x0000001c0c367228 */ /* 0x040fe40000000000 */
[C---:B------:R-:W-:Y:S02]  /*31a0*/  DMUL R56, R12.reuse, R26 ;  /* 0x0000001a0c387228 */ /* 0x040fe40000000000 */
[----:B------:R-:W-:Y:S02]  /*31b0*/  DMUL R12, R12, R14 ;  /* 0x0000000e0c0c7228 */ /* 0x000fe40000000000 */
[----:B------:R-:W-:-:S02]  /*31c0*/  DFMA R52, R30, R52, R40 ;  /* 0x000000341e34722b */ /* 0x000fc40000000028 */
[--C-:B------:R-:W-:Y:S02]  /*31d0*/  DFMA R54, R28, R54, R40.reuse ;  /* 0x000000361c36722b */ /* 0x100fe40000000028 */
[--C-:B------:R-:W-:Y:S02]  /*31e0*/  DFMA R56, R26, R56, R40.reuse ;  /* 0x000000381a38722b */ /* 0x100fe40000000028 */
[----:B------:R-:W-:Y:S02]  /*31f0*/  DFMA R12, R14, R12, R40 ;  /* 0x0000000c0e0c722b */ /* 0x000fe40000000028 */
[----:B------:R-:W-:Y:S02]  /*3200*/  DFMA R52, R30, 3, R52 ;  /* 0x400800001e34782b */ /* 0x000fe40000000034 */
[----:B------:R-:W-:Y:S02]  /*3210*/  DFMA R54, R28, 3, R54 ;  /* 0x400800001c36782b */ /* 0x000fe40000000036 */
[----:B------:R-:W-:-:S02]  /*3220*/  DFMA R56, R26, 3, R56 ;  /* 0x400800001a38782b */ /* 0x000fc40000000038 */
[----:B------:R-:W-:Y:S01]  /*3230*/  DFMA R12, R14, 3, R12 ;  /* 0x400800000e0c782b */ /* 0x000fe2000000000c */
[----:B------:R-:W0:Y:S01]  /*3240*/  LDC R15, c[0x3][R47] ;  /* 0x00c000002f0f7b82 */ /* 0x000e220000000800 */
[----:B------:R-:W-:Y:S02]  /*3250*/  DMUL R24, R24, UR12 ;  /* 0x0000000c18187c28 */ /* 0x000fe40008000000 */
[----:B------:R-:W-:Y:S02]  /*3260*/  DMUL R32, R32, UR12 ;  /* 0x0000000c20207c28 */ /* 0x000fe40008000000 */
[----:B------:R-:W-:Y:S02]  /*3270*/  DMUL R34, R34, UR12 ;  /* 0x0000000c22227c28 */ /* 0x000fe40008000000 */
[----:B------:R-:W-:Y:S01]  /*3280*/  DMUL R36, R36, UR12 ;  /* 0x0000000c24247c28 */ /* 0x000fe20008000000 */
[----:B------:R1:W-:Y:S01]  /*3290*/  STL.64 [R1+0x90], R24 ;  /* 0x0000901801007387 */ /* 0x0003e20000100a00 */
[----:B------:R-:W-:-:S02]  /*32a0*/  DMUL R38, R38, UR6 ;  /* 0x0000000626267c28 */ /* 0x000fc40008000000 */
[----:B------:R-:W-:Y:S01]  /*32b0*/  DMUL R42, R42, UR6 ;  /* 0x000000062a2a7c28 */ /* 0x000fe20008000000 */
[----:B------:R2:W-:Y:S01]  /*32c0*/  STL.64 [R1+0x98], R32 ;  /* 0x0000982001007387 */ /* 0x0005e20000100a00 */
[----:B------:R-:W-:Y:S02]  /*32d0*/  DMUL R50, R50, UR6 ;  /* 0x0000000632327c28 */ /* 0x000fe40008000000 */
[----:B------:R-:W-:Y:S01]  /*32e0*/  DMUL R52, R52, UR6 ;  /* 0x0000000634347c28 */ /* 0x000fe20008000000 */
[----:B------:R2:W-:Y:S01]  /*32f0*/  STL.64 [R1+0xa0], R34 ;  /* 0x0000a02201007387 */ /* 0x0005e20000100a00 */
[----:B------:R-:W-:Y:S02]  /*3300*/  DMUL R54, R54, UR6 ;  /* 0x0000000636367c28 */ /* 0x000fe40008000000 */
[----:B------:R-:W-:Y:S01]  /*3310*/  DMUL R56, R56, UR6 ;  /* 0x0000000638387c28 */ /* 0x000fe20008000000 */
[----:B------:R2:W-:Y:S01]  /*3320*/  STL.64 [R1+0xa8], R36 ;  /* 0x0000a82401007387 */ /* 0x0005e20000100a00 */
[----:B------:R-:W-:Y:S01]  /*3330*/  DMUL R58, R58, UR6 ;  /* 0x000000063a3a7c28 */ /* 0x000fe20008000000 */
[----:B-1----:R-:W1:Y:S01]  /*3340*/  LDC.64 R24, c[0x0][0x3c8] ;  /* 0x0000f200ff187b82 */ /* 0x002e620000000a00 */
[----:B------:R-:W-:Y:S01]  /*3350*/  DMUL R12, R12, UR6 ;  /* 0x000000060c0c7c28 */ /* 0x000fe20008000000 */
[----:B0-----:R-:W-:Y:S01]  /*3360*/  IMAD R14, R15, 0x8, R48 ;  /* 0x000000080f0e7824 */ /* 0x001fe200078e0230 */
[----:B------:R2:W-:Y:S04]  /*3370*/  STL.64 [R1+0xb0], R38 ;  /* 0x0000b02601007387 */ /* 0x0005e80000100a00 */
[----:B------:R2:W-:Y:S04]  /*3380*/  STL.64 [R1+0xc0], R42 ;  /* 0x0000c02a01007387 */ /* 0x0005e80000100a00 */
[----:B------:R2:W-:Y:S04]  /*3390*/  STL.64 [R1+0xb8], R50 ;  /* 0x0000b83201007387 */ /* 0x0005e80000100a00 */
[----:B------:R2:W-:Y:S04]  /*33a0*/  STL.64 [R1+0xc8], R52 ;  /* 0x0000c83401007387 */ /* 0x0005e80000100a00 */
[----:B------:R2:W-:Y:S04]  /*33b0*/  STL.64 [R1+0xd0], R54 ;  /* 0x0000d03601007387 */ /* 0x0005e80000100a00 */
[----:B------:R2:W-:Y:S04]  /*33c0*/  STL.64 [R1+0xe0], R56 ;  /* 0x0000e03801007387 */ /* 0x0005e80000100a00 */
[----:B------:R2:W-:Y:S04]  /*33d0*/  STL.64 [R1+0xd8], R58 ;  /* 0x0000d83a01007387 */ /* 0x0005e80000100a00 */
[----:B------:R2:W-:Y:S04]  /*33e0*/  STL.64 [R1+0xe8], R12 ;  /* 0x0000e80c01007387 */ /* 0x0005e80000100a00 */
[----:B------:R-:W3:Y:S01]  /*33f0*/  LDL.64 R16, [R14] ;  /* 0x000000000e107983 */ /* 0x000ee20000100a00 */
[----:B------:R-:W-:-:S04]  /*3400*/  IMAD R15, R8, 0xf, R15 ;  /* 0x0000000f080f7824 */ /* 0x000fc800078e020f */
[----:B-1----:R-:W-:-:S05]  /*3410*/  IMAD.WIDE R24, R15, 0x8, R24 ;  /* 0x000000080f187825 */ /* 0x002fca00078e0218 */
[----:B---3--:R2:W-:Y:S01]  /*3420*/  STG.E.64 desc[UR4][R24.64], R16 ;  /* 0x0000001018007986 */ /* 0x0085e2000c101b04 */
[----:B------:R-:W-:Y:S05]  /*3430*/  BRA `(.L_x_22) ;  /* 0x0000000000387947 */ /* 0x000fea0003800000 */
.L_x_9:
[----:B------:R-:W2:Y:S01]  /*3440*/  LDL.64 R12, [R0] ;  /* 0x00000000000c7983 */ /* 0x000ea20000100a00 */
[----:B------:R-:W-:-:S04]  /*3450*/  LOP3.LUT P0, RZ, R14, R9, RZ, 0xc0, !PT ;  /* 0x000000090eff7212 */ /* 0x000fc8000780c0ff */
[----:B------:R-:W-:-:S13]  /*3460*/  ISETP.EQ.OR P0, PT, R46, -0x1, !P0 ;  /* 0xffffffff2e00780c */ /* 0x000fda0004702670 */
[----:B------:R-:W0:Y:S08]  /*3470*/  @!P0 LDC R17, c[0x3][R47] ;  /* 0x00c000002f118b82 */ /* 0x000e300000000800 */
[----:B------:R-:W1:Y:S08]  /*3480*/  @!P0 LDC.64 R14, c[0x0][0x3c8] ;  /* 0x0000f200ff0e8b82 */ /* 0x000e700000000a00 */
[----:B------:R-:W3:Y:S01]  /*3490*/  @P0 LDC.64 R26, c[0x0][0x3c8] ;  /* 0x0000f200ff1a0b82 */ /* 0x000ee20000000a00 */
[----:B0-----:R-:W-:-:S04]  /*34a0*/  @!P0 IMAD R17, R8, 0xf, R17 ;  /* 0x0000000f08118824 */ /* 0x001fc800078e0211 */
[----:B-1----:R-:W-:-:S05]  /*34b0*/  @!P0 IMAD.WIDE R16, R17, 0x8, R14 ;  /* 0x0000000811108825 */ /* 0x002fca00078e020e */
[----:B--2---:R0:W-:Y:S04]  /*34c0*/  @!P0 STG.E.64 desc[UR4][R16.64], R12 ;  /* 0x0000000c10008986 */ /* 0x0041e8000c101b04 */
[----:B------:R-:W2:Y:S02]  /*34d0*/  @P0 LDG.E R24, desc[UR4][R44.64] ;  /* 0x000000042c180981 */ /* 0x000ea4000c1e1900 */
[----:B--2---:R-:W-:-:S04]  /*34e0*/  @P0 SHF.R.S64 R15, RZ, 0x1d, R24 ;  /* 0x0000001dff0f0819 */ /* 0x004fc80000001018 */
[----:B---3--:R-:W-:-:S04]  /*34f0*/  @P0 IADD3 R14, P1, PT, R15, R26, RZ ;  /* 0x0000001a0f0e0210 */ /* 0x008fc80007f3e0ff */
[----:B------:R-:W-:-:S05]  /*3500*/  @P0 LEA.HI.X.SX32 R15, R24, R27, 0x3, P1 ;  /* 0x0000001b180f0211 */ /* 0x000fca00008f1eff */
[----:B------:R0:W-:Y:S04]  /*3510*/  @P0 STG.E.64 desc[UR4][R14.64], R12 ;  /* 0x0000000c0e000986 */ /* 0x0001e8000c101b04 */
.L_x_22:
[----:B------:R-:W-:Y:S05]  /*3520*/  BSYNC.RECONVERGENT B0 ;  /* 0x0000000000007941 */ /* 0x000fea0003800200 */
.L_x_8:
[----:B------:R-:W-:Y:S01]  /*3530*/  VIADD R46, R46, 0x1 ;  /* 0x000000012e2e7836 */ /* 0x000fe20000000000 */
[----:B------:R-:W-:Y:S01]  /*3540*/  IADD3 R44, P1, PT, R44, 0x8, RZ ;  /* 0x000000082c2c7810 */ /* 0x000fe20007f3e0ff */
[----:B------:R-:W-:Y:S02]  /*3550*/  VIADD R47, R47, 0x4 ;  /* 0x000000042f2f7836 */ /* 0x000fe40000000000 */
[----:B------:R-:W-:Y:S01]  /*3560*/  VIADD R0, R0, 0x8 ;  /* 0x0000000800007836 */ /* 0x000fe20000000000 */
[----:B------:R-:W-:Y:S01]  /*3570*/  ISETP.NE.AND P0, PT, R46, 0xe, PT ;  /* 0x0000000e2e00780c */ /* 0x000fe20003f05270 */
[----:B------:R-:W-:-:S12]  /*3580*/  IMAD.X R45, RZ, RZ, R45, P1 ;  /* 0x000000ffff2d7224 */ /* 0x000fd800008e062d */
[----:B------:R-:W-:Y:S05]  /*3590*/  @P0 BRA `(.L_x_23) ;  /* 0xffffffec00440947 */ /* 0x000fea000383ffff */
[----:B------:R-:W-:Y:S05]  /*35a0*/  EXIT ;  /* 0x000000000000794d */ /* 0x000fea0003800000 */
        .weak           $__internal_0_$__cuda_sm20_dblrcp_rn_slowpath_v3
        .type           $__internal_0_$__cuda_sm20_dblrcp_rn_slowpath_v3,@function
        .size           $__internal_0_$__cuda_sm20_dblrcp_rn_slowpath_v3,($__internal_1_$__cuda_sm20_div_rn_f64_full - $__internal_0_$__cuda_sm20_dblrcp_rn_slowpath_v3)
$__internal_0_$__cuda_sm20_dblrcp_rn_slowpath_v3:
[----:B------:R-:W-:Y:S01]  /*35b0*/  DSETP.GTU.AND P0, PT, |R12|, +INF , PT ;  /* 0x7ff000000c00742a */ /* 0x000fe20003f0c200 */
[----:B------:R-:W-:-:S13]  /*35c0*/  BSSY.RECONVERGENT B2, `(.L_x_24) ;  /* 0x0000022000027945 */ /* 0x000fda0003800200 */
[----:B------:R-:W-:Y:S05]  /*35d0*/  @P0 BRA `(.L_x_25) ;  /* 0x0000000000780947 */ /* 0x000fea0003800000 */
[----:B------:R-:W-:-:S05]  /*35e0*/  LOP3.LUT R15, R13, 0x7fffffff, RZ, 0xc0, !PT ;  /* 0x7fffffff0d0f7812 */ /* 0x000fca00078ec0ff */
[----:B------:R-:W-:-:S05]  /*35f0*/  VIADD R17, R15, 0xffffffff ;  /* 0xffffffff0f117836 */ /* 0x000fca0000000000 */
[----:B------:R-:W-:-:S13]  /*3600*/  ISETP.GE.U32.AND P0, PT, R17, 0x7fefffff, PT ;  /* 0x7fefffff1100780c */ /* 0x000fda0003f06070 */
[----:B------:R-:W-:Y:S01]  /*3610*/  @P0 LOP3.LUT R29, R13, 0x7ff00000, RZ, 0x3c, !PT ;  /* 0x7ff000000d1d0812 */ /* 0x000fe200078e3cff */
[----:B------:R-:W-:Y:S01]  /*3620*/  @P0 IMAD.MOV.U32 R28, RZ, RZ, RZ ;  /* 0x000000ffff1c0224 */ /* 0x000fe200078e00ff */
[----:B------:R-:W-:Y:S06]  /*3630*/  @P0 BRA `(.L_x_26) ;  /* 0x0000000000680947 */ /* 0x000fec0003800000 */
[----:B------:R-:W-:-:S13]  /*3640*/  ISETP.GE.U32.AND P0, PT, R15, 0x1000001, PT ;  /* 0x010000010f00780c */ /* 0x000fda0003f06070 */
[----:B------:R-:W-:Y:S05]  /*3650*/  @!P0 BRA `(.L_x_27) ;  /* 0x0000000000348947 */ /* 0x000fea0003800000 */
[----:B------:R-:W-:Y:S02]  /*3660*/  VIADD R29, R13, 0xc0200000 ;  /* 0xc02000000d1d7836 */ /* 0x000fe40000000000 */
[----:B------:R-:W-:Y:S02]  /*3670*/  IMAD.MOV.U32 R28, RZ, RZ, R12 ;  /* 0x000000ffff1c7224 */ /* 0x000fe400078e000c */
[----:B------:R-:W0:Y:S04]  /*3680*/  MUFU.RCP64H R15, R29 ;  /* 0x0000001d000f7308 */ /* 0x000e280000001800 */
[----:B0-----:R-:W-:-:S08]  /*3690*/  DFMA R30, -R28, R14, 1 ;  /* 0x3ff000001c1e742b */ /* 0x001fd0000000010e */
[----:B------:R-:W-:-:S08]  /*36a0*/  DFMA R30, R30, R30, R30 ;  /* 0x0000001e1e1e722b */ /* 0x000fd0000000001e */
[----:B------:R-:W-:-:S08]  /*36b0*/  DFMA R30, R14, R30, R14 ;  /* 0x0000001e0e1e722b */ /* 0x000fd0000000000e */
[----:B------:R-:W-:-:S08]  /*36c0*/  DFMA R14, -R28, R30, 1 ;  /* 0x3ff000001c0e742b */ /* 0x000fd0000000011e */
[----:B------:R-:W-:-:S08]  /*36d0*/  DFMA R14, R30, R14, R30 ;  /* 0x0000000e1e0e722b */ /* 0x000fd0000000001e */
[----:B------:R-:W-:-:S08]  /*36e0*/  DMUL R14, R14, 2.2250738585072013831e-308 ;  /* 0x001000000e0e7828 */ /* 0x000fd00000000000 */
[----:B------:R-:W-:-:S08]  /*36f0*/  DFMA R12, -R12, R14, 1 ;  /* 0x3ff000000c0c742b */ /* 0x000fd0000000010e */
[----:B------:R-:W-:-:S08]  /*3700*/  DFMA R12, R12, R12, R12 ;  /* 0x0000000c0c0c722b */ /* 0x000fd0000000000c */
[----:B------:R-:W-:Y:S01]  /*3710*/  DFMA R28, R14, R12, R14 ;  /* 0x0000000c0e1c722b */ /* 0x000fe2000000000e */
[----:B------:R-:W-:Y:S10]  /*3720*/  BRA `(.L_x_26) ;  /* 0x00000000002c7947 */ /* 0x000ff40003800000 */
.L_x_27:
[----:B------:R-:W-:-:S06]  /*3730*/  DMUL R12, R12, 8.11296384146066816958e+31 ;  /* 0x469000000c0c7828 */ /* 0x000fcc0000000000 */
[----:B------:R-:W0:Y:S02]  /*3740*/  MUFU.RCP64H R15, R13 ;  /* 0x0000000d000f7308 */ /* 0x000e240000001800 */
[----:B0-----:R-:W-:-:S08]  /*3750*/  DFMA R28, -R12, R14, 1 ;  /* 0x3ff000000c1c742b */ /* 0x001fd0000000010e */
[----:B------:R-:W-:-:S08]  /*3760*/  DFMA R28, R28, R28, R28 ;  /* 0x0000001c1c1c722b */ /* 0x000fd0000000001c */
[----:B------:R-:W-:-:S08]  /*3770*/  DFMA R28, R14, R28, R14 ;  /* 0x0000001c0e1c722b */ /* 0x000fd0000000000e */
[----:B------:R-:W-:-:S08]  /*3780*/  DFMA R14, -R12, R28, 1 ;  /* 0x3ff000000c0e742b */ /* 0x000fd0000000011c */
[----:B------:R-:W-:-:S08]  /*3790*/  DFMA R14, R28, R14, R28 ;  /* 0x0000000e1c0e722b */ /* 0x000fd0000000001c */
[----:B------:R-:W-:Y:S01]  /*37a0*/  DMUL R28, R14, 8.11296384146066816958e+31 ;  /* 0x469000000e1c7828 */ /* 0x000fe20000000000 */
[----:B------:R-:W-:Y:S10]  /*37b0*/  BRA `(.L_x_26) ;  /* 0x0000000000087947 */ /* 0x000ff40003800000 */
.L_x_25:
[----:B------:R-:W-:Y:S01]  /*37c0*/  LOP3.LUT R29, R13, 0x80000, RZ, 0xfc, !PT ;  /* 0x000800000d1d7812 */ /* 0x000fe200078efcff */
[----:B------:R-:W-:-:S07]  /*37d0*/  IMAD.MOV.U32 R28, RZ, RZ, R12 ;  /* 0x000000ffff1c7224 */ /* 0x000fce00078e000c */
.L_x_26:
[----:B------:R-:W-:Y:S05]  /*37e0*/  BSYNC.RECONVERGENT B2 ;  /* 0x0000000000027941 */ /* 0x000fea0003800200 */
.L_x_24:
[----:B------:R-:W-:-:S04]  /*37f0*/  IMAD.MOV.U32 R17, RZ, RZ, 0x0 ;  /* 0x00000000ff117424 */ /* 0x000fc800078e00ff */
[----:B------:R-:W-:Y:S05]  /*3800*/  RET.REL.NODEC R16 `(_Z24DoStreamAndCollideKernelllddPK14iolet_cosine_tS1_PKlPK11site_data_tPKdPdm) ;  /* 0xffffffc410fc7950 */ /* 0x000fea0003c3ffff */
        .weak           $__internal_1_$__cuda_sm20_div_rn_f64_full
        .type           $__internal_1_$__cuda_sm20_div_rn_f64_full,@function
        .size           $__internal_1_$__cuda_sm20_div_rn_f64_full,($_Z24DoStreamAndCollideKernelllddPK14iolet_cosine_tS1_PKlPK11site_data_tPKdPdm$__internal_trig_reduction_slowpathd - $__internal_1_$__cuda_sm20_div_rn_f64_full)
$__internal_1_$__cuda_sm20_div_rn_f64_full:
[C---:B------:R-:W-:Y:S01]  /*3810*/  FSETP.GEU.AND P0, PT, |R15|.reuse, 1.469367938527859385e-39, PT ;  /* 0x001000000f00780b */ /* 0x040fe20003f0e200 */
[--C-:B------:R-:W-:Y:S01]  /*3820*/  IMAD.MOV.U32 R30, RZ, RZ, R14.reuse ;  /* 0x000000ffff1e7224 */ /* 0x100fe200078e000e */
[----:B------:R-:W-:Y:S01]  /*3830*/  LOP3.LUT R28, R15, 0x800fffff, RZ, 0xc0, !PT ;  /* 0x800fffff0f1c7812 */ /* 0x000fe200078ec0ff */
[----:B------:R-:W-:Y:S01]  /*3840*/  IMAD.MOV.U32 R31, RZ, RZ, R15 ;  /* 0x000000ffff1f7224 */ /* 0x000fe200078e000f */
[----:B------:R-:W-:Y:S01]  /*3850*/  BSSY.RECONVERGENT B3, `(.L_x_28) ;  /* 0x000005c000037945 */ /* 0x000fe20003800200 */
[----:B------:R-:W-:Y:S01]  /*3860*/  IMAD.MOV.U32 R63, RZ, RZ, R13 ;  /* 0x000000ffff3f7224 */ /* 0x000fe200078e000d */
[----:B------:R-:W-:Y:S01]  /*3870*/  LOP3.LUT R29, R28, 0x3ff00000, RZ, 0xfc, !PT ;  /* 0x3ff000001c1d7812 */ /* 0x000fe200078efcff */
[----:B------:R-:W-:Y:S02]  /*3880*/  IMAD.MOV.U32 R28, RZ, RZ, R14 ;  /* 0x000000ffff1c7224 */ /* 0x000fe400078e000e */
[----:B------:R-:W-:Y:S01]  /*3890*/  IMAD.MOV.U32 R60, RZ, RZ, 0x1 ;  /* 0x00000001ff3c7424 */ /* 0x000fe200078e00ff */
[C---:B------:R-:W-:Y:S01]  /*38a0*/  FSETP.GEU.AND P2, PT, |R63|.reuse, 1.469367938527859385e-39, PT ;  /* 0x001000003f00780b */ /* 0x040fe20003f4e200 */
[----:B------:R-:W-:Y:S01]  /*38b0*/  IMAD.MOV.U32 R62, RZ, RZ, R16 ;  /* 0x000000ffff3e7224 */ /* 0x000fe200078e0010 */
[----:B------:R-:W-:Y:S01]  /*38c0*/  LOP3.LUT R13, R63, 0x7ff00000, RZ, 0xc0, !PT ;  /* 0x7ff000003f0d7812 */ /* 0x000fe200078ec0ff */
[----:B------:R-:W-:Y:S01]  /*38d0*/  @!P0 DMUL R28, R30, 8.98846567431157953865e+307 ;  /* 0x7fe000001e1c8828 */ /* 0x000fe20000000000 */
[----:B------:R-:W-:-:S04]  /*38e0*/  LOP3.LUT R16, R15, 0x7ff00000, RZ, 0xc0, !PT ;  /* 0x7ff000000f107812 */ /* 0x000fc800078ec0ff */
[----:B------:R-:W-:Y:S01]  /*38f0*/  ISETP.GE.U32.AND P1, PT, R13, R16, PT ;  /* 0x000000100d00720c */ /* 0x000fe20003f26070 */
[----:B------:R-:W0:Y:S04]  /*3900*/  MUFU.RCP64H R61, R29 ;  /* 0x0000001d003d7308 */ /* 0x000e280000001800 */
[----:B------:R-:W-:Y:S01]  /*3910*/  @!P2 LOP3.LUT R14, R31, 0x7ff00000, RZ, 0xc0, !PT ;  /* 0x7ff000001f0ea812 */ /* 0x000fe200078ec0ff */
[----:B------:R-:W-:Y:S01]  /*3920*/  @!P2 IMAD.MOV.U32 R66, RZ, RZ, RZ ;  /* 0x000000ffff42a224 */ /* 0x000fe200078e00ff */
[----:B------:R-:W-:Y:S02]  /*3930*/  @!P0 LOP3.LUT R16, R29, 0x7ff00000, RZ, 0xc0, !PT ;  /* 0x7ff000001d108812 */ /* 0x000fe400078ec0ff */
[----:B------:R-:W-:Y:S01]  /*3940*/  @!P2 ISETP.GE.U32.AND P3, PT, R13, R14, PT ;  /* 0x0000000e0d00a20c */ /* 0x000fe20003f66070 */
[----:B------:R-:W-:-:S05]  /*3950*/  IMAD.MOV.U32 R14, RZ, RZ, 0x1ca00000 ;  /* 0x1ca00000ff0e7424 */ /* 0x000fca00078e00ff */
[C---:B------:R-:W-:Y:S02]  /*3960*/  @!P2 SEL R17, R14.reuse, 0x63400000, !P3 ;  /* 0x634000000e11a807 */ /* 0x040fe40005800000 */
[----:B------:R-:W-:Y:S01]  /*3970*/  SEL R15, R14, 0x63400000, !P1 ;  /* 0x634000000e0f7807 */ /* 0x000fe20004800000 */
[----:B0-----:R-:W-:Y:S01]  /*3980*/  DFMA R64, R60, -R28, 1 ;  /* 0x3ff000003c40742b */ /* 0x001fe2000000081c */
[----:B------:R-:W-:-:S04]  /*3990*/  @!P2 LOP3.LUT R17, R17, 0x80000000, R63, 0xf8, !PT ;  /* 0x800000001111a812 */ /* 0x000fc800078ef83f */
[----:B------:R-:W-:-:S03]  /*39a0*/  @!P2 LOP3.LUT R67, R17, 0x100000, RZ, 0xfc, !PT ;  /* 0x001000001143a812 */ /* 0x000fc600078efcff */
[----:B------:R-:W-:-:S08]  /*39b0*/  DFMA R64, R64, R64, R64 ;  /* 0x000000404040722b */ /* 0x000fd00000000040 */
[----:B------:R-:W-:Y:S01]  /*39c0*/  DFMA R60, R60, R64, R60 ;  /* 0x000000403c3c722b */ /* 0x000fe2000000003c */
[----:B------:R-:W-:Y:S01]  /*39d0*/  LOP3.LUT R65, R15, 0x800fffff, R63, 0xf8, !PT ;  /* 0x800fffff0f417812 */ /* 0x000fe200078ef83f */
[----:B------:R-:W-:Y:S02]  /*39e0*/  IMAD.MOV.U32 R64, RZ, RZ, R62 ;  /* 0x000000ffff407224 */ /* 0x000fe400078e003e */
[----:B------:R-:W-:-:S04]  /*39f0*/  IMAD.MOV.U32 R15, RZ, RZ, R13 ;  /* 0x000000ffff0f7224 */ /* 0x000fc800078e000d */
[----:B------:R-:W-:Y:S02]  /*3a00*/  DFMA R68, R60, -R28, 1 ;  /* 0x3ff000003c44742b */ /* 0x000fe4000000081c */
[----:B------:R-:W-:-:S06]  /*3a10*/  @!P2 DFMA R64, R64, 2, -R66 ;  /* 0x400000004040a82b */ /* 0x000fcc0000000842 */
[----:B------:R-:W-:-:S04]  /*3a20*/  DFMA R68, R60, R68, R60 ;  /* 0x000000443c44722b */ /* 0x000fc8000000003c */
[----:B------:R-:W-:-:S04]  /*3a30*/  @!P2 LOP3.LUT R15, R65, 0x7ff00000, RZ, 0xc0, !PT ;  /* 0x7ff00000410fa812 */ /* 0x000fc800078ec0ff */
[----:B------:R-:W-:Y:S01]  /*3a40*/  DMUL R66, R68, R64 ;  /* 0x0000004044427228 */ /* 0x000fe20000000000 */
[----:B------:R-:W-:-:S05]  /*3a50*/  VIADD R17, R15, 0xffffffff ;  /* 0xffffffff0f117836 */ /* 0x000fca0000000000 */
[----:B------:R-:W-:Y:S01]  /*3a60*/  ISETP.GT.U32.AND P0, PT, R17, 0x7feffffe, PT ;  /* 0x7feffffe1100780c */ /* 0x000fe20003f04070 */
[----:B------:R-:W-:Y:S01]  /*3a70*/  VIADD R17, R16, 0xffffffff ;  /* 0xffffffff10117836 */ /* 0x000fe20000000000 */
[----:B------:R-:W-:-:S04]  /*3a80*/  DFMA R60, R66, -R28, R64 ;  /* 0x8000001c423c722b */ /* 0x000fc80000000040 */
[----:B------:R-:W-:-:S04]  /*3a90*/  ISETP.GT.U32.OR P0, PT, R17, 0x7feffffe, P0 ;  /* 0x7feffffe1100780c */ /* 0x000fc80000704470 */
[----:B------:R-:W-:-:S09]  /*3aa0*/  DFMA R60, R68, R60, R66 ;  /* 0x0000003c443c722b */ /* 0x000fd20000000042 */
[----:B------:R-:W-:Y:S05]  /*3ab0*/  @P0 BRA `(.L_x_29) ;  /* 0x0000000000740947 */ /* 0x000fea0003800000 */
[----:B------:R-:W-:-:S04]  /*3ac0*/  LOP3.LUT R16, R31, 0x7ff00000, RZ, 0xc0, !PT ;  /* 0x7ff000001f107812 */ /* 0x000fc800078ec0ff */
[CC--:B------:R-:W-:Y:S02]  /*3ad0*/  VIADDMNMX R15, R13.reuse, -R16.reuse, 0xb9600000, !PT ;  /* 0xb96000000d0f7446 */ /* 0x0c0fe40007800910 */
[----:B------:R-:W-:Y:S01]  /*3ae0*/  ISETP.GE.U32.AND P0, PT, R13, R16, PT ;  /* 0x000000100d00720c */ /* 0x000fe20003f06070 */
[----:B------:R-:W-:Y:S01]  /*3af0*/  IMAD.MOV.U32 R16, RZ, RZ, RZ ;  /* 0x000000ffff107224 */ /* 0x000fe200078e00ff */
[----:B------:R-:W-:Y:S02]  /*3b00*/  VIMNMX R15, PT, PT, R15, 0x46a00000, PT ;  /* 0x46a000000f0f7848 */ /* 0x000fe40003fe0100 */
[----:B------:R-:W-:-:S05]  /*3b10*/  SEL R14, R14, 0x63400000, !P0 ;  /* 0x634000000e0e7807 */ /* 0x000fca0004000000 */
[----:B------:R-:W-:-:S04]  /*3b20*/  IMAD.IADD R14, R15, 0x1, -R14 ;  /* 0x000000010f0e7824 */ /* 0x000fc800078e0a0e */
[----:B------:R-:W-:-:S06]  /*3b30*/  VIADD R17, R14, 0x7fe00000 ;  /* 0x7fe000000e117836 */ /* 0x000fcc0000000000 */
[----:B------:R-:W-:-:S10]  /*3b40*/  DMUL R66, R60, R16 ;  /* 0x000000103c427228 */ /* 0x000fd40000000000 */
[----:B------:R-:W-:-:S13]  /*3b50*/  FSETP.GTU.AND P0, PT, |R67|, 1.469367938527859385e-39, PT ;  /* 0x001000004300780b */ /* 0x000fda0003f0c200 */
[----:B------:R-:W-:Y:S05]  /*3b60*/  @P0 BRA `(.L_x_30) ;  /* 0x0000000000a80947 */ /* 0x000fea0003800000 */
[----:B------:R-:W-:-:S06]  /*3b70*/  DFMA R28, R60, -R28, R64 ;  /* 0x8000001c3c1c722b */ /* 0x000fcc0000000040 */
[----:B------:R-:W-:-:S04]  /*3b80*/  IMAD.MOV.U32 R28, RZ, RZ, RZ ;  /* 0x000000ffff1c7224 */ /* 0x000fc800078e00ff */
[C---:B------:R-:W-:Y:S02]  /*3b90*/  FSETP.NEU.AND P0, PT, R29.reuse, RZ, PT ;  /* 0x000000ff1d00720b */ /* 0x040fe40003f0d000 */
[----:B------:R-:W-:-:S04]  /*3ba0*/  LOP3.LUT R30, R29, 0x80000000, R31, 0x48, !PT ;  /* 0x800000001d1e7812 */ /* 0x000fc800078e481f */
[----:B------:R-:W-:-:S07]  /*3bb0*/  LOP3.LUT R29, R30, R17, RZ, 0xfc, !PT ;  /* 0x000000111e1d7212 */ /* 0x000fce00078efcff */
[----:B------:R-:W-:Y:S05]  /*3bc0*/  @!P0 BRA `(.L_x_30) ;  /* 0x0000000000908947 */ /* 0x000fea0003800000 */
[----:B------:R-:W-:Y:S01]  /*3bd0*/  IMAD.MOV R17, RZ, RZ, -R14 ;  /* 0x000000ffff117224 */ /* 0x000fe200078e0a0e */
[----:B------:R-:W-:Y:S01]  /*3be0*/  IADD3 R14, PT, PT, -R14, -0x43300000, RZ ;  /* 0xbcd000000e0e7810 */ /* 0x000fe20007ffe1ff */
[----:B------:R-:W-:-:S06]  /*3bf0*/  IMAD.MOV.U32 R16, RZ, RZ, RZ ;  /* 0x000000ffff107224 */ /* 0x000fcc00078e00ff */
[----:B------:R-:W-:Y:S02]  /*3c00*/  DFMA R16, R66, -R16, R60 ;  /* 0x800000104210722b */ /* 0x000fe4000000003c */
[----:B------:R-:W-:-:S08]  /*3c10*/  DMUL.RP R60, R60, R28 ;  /* 0x0000001c3c3c7228 */ /* 0x000fd00000008000 */
[----:B------:R-:W-:Y:S02]  /*3c20*/  FSETP.NEU.AND P0, PT, |R17|, R14, PT ;  /* 0x0000000e1100720b */ /* 0x000fe40003f0d200 */
[----:B------:R-:W-:Y:S02]  /*3c30*/  LOP3.LUT R30, R61, R30, RZ, 0x3c, !PT ;  /* 0x0000001e3d1e7212 */ /* 0x000fe400078e3cff */
[----:B------:R-:W-:Y:S02]  /*3c40*/  FSEL R14, R60, R66, !P0 ;  /* 0x000000423c0e7208 */ /* 0x000fe40004000000 */
[----:B------:R-:W-:-:S03]  /*3c50*/  FSEL R15, R30, R67, !P0 ;  /* 0x000000431e0f7208 */ /* 0x000fc60004000000 */
[----:B------:R-:W-:Y:S02]  /*3c60*/  IMAD.MOV.U32 R66, RZ, RZ, R14 ;  /* 0x000000ffff427224 */ /* 0x000fe400078e000e */
[----:B------:R-:W-:Y:S01]  /*3c70*/  IMAD.MOV.U32 R67, RZ, RZ, R15 ;  /* 0x000000ffff437224 */ /* 0x000fe200078e000f */
[----:B------:R-:W-:Y:S06]  /*3c80*/  BRA `(.L_x_30) ;  /* 0x0000000000607947 */ /* 0x000fec0003800000 */
.L_x_29:
[----:B------:R-:W-:-:S14]  /*3c90*/  DSETP.NAN.AND P0, PT, R62, R62, PT ;  /* 0x0000003e3e00722a */ /* 0x000fdc0003f08000 */
[----:B------:R-:W-:Y:S05]  /*3ca0*/  @P0 BRA `(.L_x_31) ;  /* 0x00000000004c0947 */ /* 0x000fea0003800000 */
[----:B------:R-:W-:-:S14]  /*3cb0*/  DSETP.NAN.AND P0, PT, R30, R30, PT ;  /* 0x0000001e1e00722a */ /* 0x000fdc0003f08000 */
[----:B------:R-:W-:Y:S05]  /*3cc0*/  @P0 BRA `(.L_x_32) ;  /* 0x0000000000340947 */ /* 0x000fea0003800000 */
[----:B------:R-:W-:Y:S01]  /*3cd0*/  ISETP.NE.AND P0, PT, R15, R16, PT ;  /* 0x000000100f00720c */ /* 0x000fe20003f05270 */
[----:B------:R-:W-:Y:S02]  /*3ce0*/  IMAD.MOV.U32 R66, RZ, RZ, 0x0 ;  /* 0x00000000ff427424 */ /* 0x000fe400078e00ff */
[----:B------:R-:W-:-:S10]  /*3cf0*/  IMAD.MOV.U32 R67, RZ, RZ, -0x80000 ;  /* 0xfff80000ff437424 */ /* 0x000fd400078e00ff */
[----:B------:R-:W-:Y:S05]  /*3d00*/  @!P0 BRA `(.L_x_30) ;  /* 0x0000000000408947 */ /* 0x000fea0003800000 */
[----:B------:R-:W-:Y:S02]  /*3d10*/  ISETP.NE.AND P0, PT, R15, 0x7ff00000, PT ;  /* 0x7ff000000f00780c */ /* 0x000fe40003f05270 */
[----:B------:R-:W-:Y:S02]  /*3d20*/  LOP3.LUT R31, R63, 0x80000000, R31, 0x48, !PT ;  /* 0x800000003f1f7812 */ /* 0x000fe400078e481f */
[----:B------:R-:W-:-:S13]  /*3d30*/  ISETP.EQ.OR P0, PT, R16, RZ, !P0 ;  /* 0x000000ff1000720c */ /* 0x000fda0004702670 */
[----:B------:R-:W-:Y:S01]  /*3d40*/  @P0 LOP3.LUT R13, R31, 0x7ff00000, RZ, 0xfc, !PT ;  /* 0x7ff000001f0d0812 */ /* 0x000fe200078efcff */
[----:B------:R-:W-:Y:S02]  /*3d50*/  @!P0 IMAD.MOV.U32 R66, RZ, RZ, RZ ;  /* 0x000000ffff428224 */ /* 0x000fe400078e00ff */
[----:B------:R-:W-:Y:S02]  /*3d60*/  @!P0 IMAD.MOV.U32 R67, RZ, RZ, R31 ;  /* 0x000000ffff438224 */ /* 0x000fe400078e001f */
[----:B------:R-:W-:Y:S02]  /*3d70*/  @P0 IMAD.MOV.U32 R66, RZ, RZ, RZ ;  /* 0x000000ffff420224 */ /* 0x000fe400078e00ff */
[----:B------:R-:W-:Y:S01]  /*3d80*/  @P0 IMAD.MOV.U32 R67, RZ, RZ, R13 ;  /* 0x000000ffff430224 */ /* 0x000fe200078e000d */
[----:B------:R-:W-:Y:S06]  /*3d90*/  BRA `(.L_x_30) ;  /* 0x00000000001c7947 */ /* 0x000fec0003800000 */
.L_x_32:
[----:B------:R-:W-:Y:S01]  /*3da0*/  LOP3.LUT R13, R31, 0x80000, RZ, 0xfc, !PT ;  /* 0x000800001f0d7812 */ /* 0x000fe200078efcff */
[----:B------:R-:W-:-:S04]  /*3db0*/  IMAD.MOV.U32 R66, RZ, RZ, R30 ;  /* 0x000000ffff427224 */ /* 0x000fc800078e001e */
[----:B------:R-:W-:Y:S01]  /*3dc0*/  IMAD.MOV.U32 R67, RZ, RZ, R13 ;  /* 0x000000ffff437224 */ /* 0x000fe200078e000d */
[----:B------:R-:W-:Y:S06]  /*3dd0*/  BRA `(.L_x_30) ;  /* 0x00000000000c7947 */ /* 0x000fec0003800000 */
.L_x_31:
[----:B------:R-:W-:Y:S01]  /*3de0*/  LOP3.LUT R13, R63, 0x80000, RZ, 0xfc, !PT ;  /* 0x000800003f0d7812 */ /* 0x000fe200078efcff */
[----:B------:R-:W-:-:S04]  /*3df0*/  IMAD.MOV.U32 R66, RZ, RZ, R62 ;  /* 0x000000ffff427224 */ /* 0x000fc800078e003e */
[----:B------:R-:W-:-:S07]  /*3e00*/  IMAD.MOV.U32 R67, RZ, RZ, R13 ;  /* 0x000000ffff437224 */ /* 0x000fce00078e000d */
.L_x_30:
[----:B------:R-:W-:Y:S05]  /*3e10*/  BSYNC.RECONVERGENT B3 ;  /* 0x0000000000037941 */ /* 0x000fea0003800200 */
.L_x_28:
[----:B------:R-:W-:Y:S02]  /*3e20*/  IMAD.MOV.U32 R13, RZ, RZ, 0x0 ;  /* 0x00000000ff0d7424 */ /* 0x000fe400078e00ff */
[----:B------:R-:W-:Y:S02]  /*3e30*/  IMAD.MOV.U32 R14, RZ, RZ, R66 ;  /* 0x000000ffff0e7224 */ /* 0x000fe400078e0042 */
[----:B------:R-:W-:Y:S01]  /*3e40*/  IMAD.MOV.U32 R15, RZ, RZ, R67 ;  /* 0x000000ffff0f7224 */ /* 0x000fe200078e0043 */
[----:B------:R-:W-:Y:S06]  /*3e50*/  RET.REL.NODEC R12 `(_Z24DoStreamAndCollideKernelllddPK14iolet_cosine_tS1_PKlPK11site_data_tPKdPdm) ;  /* 0xffffffc00c687950 */ /* 0x000fec0003c3ffff */
        .type           $_Z24DoStreamAndCollideKernelllddPK14iolet_cosine_tS1_PKlPK11site_data_tPKdPdm$__internal_trig_reduction_slowpathd,@function
        .size           $_Z24DoStreamAndCollideKernelllddPK14iolet_cosine_tS1_PKlPK11site_data_tPKdPdm$__internal_trig_reduction_slowpathd,(.L_x_43 - $_Z24DoStreamAndCollideKernelllddPK14iolet_cosine_tS1_PKlPK11site_data_tPKdPdm$__internal_trig_reduction_slowpathd)
$_Z24DoStreamAndCollideKernelllddPK14iolet_cosine_tS1_PKlPK11site_data_tPKdPdm$__internal_trig_reduction_slowpathd:
[--C-:B------:R-:W-:Y:S01]  /*3e60*/  SHF.R.U32.HI R14, RZ, 0x14, R51.reuse ;  /* 0x00000014ff0e7819 */ /* 0x100fe20000011633 */
[----:B------:R-:W-:Y:S02]  /*3e70*/  IMAD.MOV.U32 R31, RZ, RZ, R50 ;  /* 0x000000ffff1f7224 */ /* 0x000fe400078e0032 */
[----:B------:R-:W-:Y:S01]  /*3e80*/  IMAD.MOV.U32 R30, RZ, RZ, R51 ;  /* 0x000000ffff1e7224 */ /* 0x000fe200078e0033 */
[----:B------:R-:W-:Y:S01]  /*3e90*/  LOP3.LUT R13, R14, 0x7ff, RZ, 0xc0, !PT ;  /* 0x000007ff0e0d7812 */ /* 0x000fe200078ec0ff */
[----:B------:R-:W-:-:S03]  /*3ea0*/  IMAD.MOV.U32 R12, RZ, RZ, RZ ;  /* 0x000000ffff0c7224 */ /* 0x000fc600078e00ff */
[----:B------:R-:W-:-:S13]  /*3eb0*/  ISETP.NE.AND P0, PT, R13, 0x7ff, PT ;  /* 0x000007ff0d00780c */ /* 0x000fda0003f05270 */
[----:B------:R-:W-:Y:S05]  /*3ec0*/  @!P0 BRA `(.L_x_33) ;  /* 0x00000008004c8947 */ /* 0x000fea0003800000 */
[----:B------:R-:W-:Y:S01]  /*3ed0*/  VIADD R12, R13, 0xfffffc00 ;  /* 0xfffffc000d0c7836 */ /* 0x000fe20000000000 */
[----:B------:R-:W-:Y:S01]  /*3ee0*/  BSSY.RECONVERGENT B3, `(.L_x_34) ;  /* 0x0000030000037945 */ /* 0x000fe20003800200 */
[----:B------:R-:W-:Y:S01]  /*3ef0*/  VIADD R29, R1, 0xf0 ;  /* 0x000000f0011d7836 */ /* 0x000fe20000000000 */
[----:B------:R-:W-:Y:S02]  /*3f00*/  CS2R R52, SRZ ;  /* 0x0000000000347805 */ /* 0x000fe4000001ff00 */
[----:B------:R-:W-:Y:S02]  /*3f10*/  SHF.R.U32.HI R15, RZ, 0x6, R12 ;  /* 0x00000006ff0f7819 */ /* 0x000fe4000001160c */
[----:B------:R-:W-:Y:S02]  /*3f20*/  ISETP.GE.U32.AND P0, PT, R12, 0x80, PT ;  /* 0x000000800c00780c */ /* 0x000fe40003f06070 */
[C---:B------:R-:W-:Y:S02]  /*3f30*/  IADD3 R28, PT, PT, -R15.reuse, 0x13, RZ ;  /* 0x000000130f1c7810 */ /* 0x040fe40007ffe1ff */
[----:B------:R-:W-:-:S02]  /*3f40*/  IADD3 R35, PT, PT, -R15, 0xf, RZ ;  /* 0x0000000f0f237810 */ /* 0x000fc40007ffe1ff */
[----:B------:R-:W-:-:S04]  /*3f50*/  SEL R28, R28, 0x12, P0 ;  /* 0x000000121c1c7807 */ /* 0x000fc80000000000 */
[----:B------:R-:W-:-:S13]  /*3f60*/  ISETP.GE.AND P0, PT, R35, R28, PT ;  /* 0x0000001c2300720c */ /* 0x000fda0003f06270 */
[----:B------:R-:W-:Y:S05]  /*3f70*/  @P0 BRA `(.L_x_35) ;  /* 0x0000000000980947 */ /* 0x000fea0003800000 */
[----:B------:R-:W0:Y:S01]  /*3f80*/  LDC.64 R16, c[0x0][0x358] ;  /* 0x0000d600ff107b82 */ /* 0x000e220000000a00 */
[C---:B------:R-:W-:Y:S01]  /*3f90*/  SHF.L.U64.HI R55, R31.reuse, 0xb, R30 ;  /* 0x0000000b1f377819 */ /* 0x040fe2000001021e */
[----:B------:R-:W-:Y:S01]  /*3fa0*/  BSSY.RECONVERGENT B4, `(.L_x_36) ;  /* 0x0000022000047945 */ /* 0x000fe20003800200 */
[----:B------:R-:W-:Y:S01]  /*3fb0*/  IMAD.SHL.U32 R31, R31, 0x800, RZ ;  /* 0x000008001f1f7824 */ /* 0x000fe200078e00ff */
[----:B------:R-:W-:Y:S01]  /*3fc0*/  IADD3 R33, PT, PT, RZ, -R15, -R28 ;  /* 0x8000000fff217210 */ /* 0x000fe20007ffe81c */
[----:B------:R-:W-:Y:S01]  /*3fd0*/  IMAD.MOV.U32 R30, RZ, RZ, RZ ;  /* 0x000000ffff1e7224 */ /* 0x000fe200078e00ff */
[----:B------:R-:W-:Y:S02]  /*3fe0*/  CS2R R52, SRZ ;  /* 0x0000000000347805 */ /* 0x000fe4000001ff00 */
[----:B------:R-:W-:-:S07]  /*3ff0*/  LOP3.LUT R55, R55, 0x80000000, RZ, 0xfc, !PT ;  /* 0x8000000037377812 */ /* 0x000fce00078efcff */
.L_x_37:
[----:B------:R-:W1:Y:S01]  /*4000*/  LDC.64 R12, c[0x4][RZ] ;  /* 0x01000000ff0c7b82 */ /* 0x000e620000000a00 */
[----:B0-----:R-:W-:Y:S02]  /*4010*/  R2UR UR6, R16 ;  /* 0x00000000100672ca */ /* 0x001fe400000e0000 */
[----:B------:R-:W-:Y:S01]  /*4020*/  R2UR UR7, R17 ;  /* 0x00000000110772ca */ /* 0x000fe200000e0000 */
[----:B-1----:R-:W-:-:S12]  /*4030*/  IMAD.WIDE R12, R35, 0x8, R12 ;  /* 0x00000008230c7825 */ /* 0x002fd800078e020c */
[----:B------:R-:W2:Y:S01]  /*4040*/  LDG.E.64.CONSTANT R12, desc[UR6][R12.64] ;  /* 0x000000060c0c7981 */ /* 0x000ea2000c1e9b00 */
[----:B------:R-:W-:Y:S02]  /*4050*/  VIADD R33, R33, 0x1 ;  /* 0x0000000121217836 */ /* 0x000fe40000000000 */
[----:B------:R-:W-:Y:S02]  /*4060*/  VIADD R35, R35, 0x1 ;  /* 0x0000000123237836 */ /* 0x000fe40000000000 */
[----:B--2---:R-:W-:-:S04]  /*4070*/  IMAD.WIDE.U32 R52, P2, R12, R31, R52 ;  /* 0x0000001f0c347225 */ /* 0x004fc80007840034 */
[----:B------:R-:W-:Y:S02]  /*4080*/  IMAD R57, R12, R55, RZ ;  /* 0x000000370c397224 */ /* 0x000fe400078e02ff */
[CC--:B------:R-:W-:Y:S02]  /*4090*/  IMAD R34, R13.reuse, R31.reuse, RZ ;  /* 0x0000001f0d227224 */ /* 0x0c0fe400078e02ff */
[----:B------:R-:W-:Y:S01]  /*40a0*/  IMAD.HI.U32 R59, R13, R31, RZ ;  /* 0x0000001f0d3b7227 */ /* 0x000fe200078e00ff */
[----:B------:R-:W-:-:S03]  /*40b0*/  IADD3 R53, P0, PT, R57, R53, RZ ;  /* 0x0000003539357210 */ /* 0x000fc60007f1e0ff */
[----:B------:R-:W-:Y:S01]  /*40c0*/  IMAD R57, R30, 0x8, R29 ;  /* 0x000000081e397824 */ /* 0x000fe200078e021d */
[----:B------:R-:W-:Y:S01]  /*40d0*/  IADD3 R53, P1, PT, R34, R53, RZ ;  /* 0x0000003522357210 */ /* 0x000fe20007f3e0ff */
[----:B------:R-:W-:-:S04]  /*40e0*/  IMAD.HI.U32 R34, R12, R55, RZ ;  /* 0x000000370c227227 */ /* 0x000fc800078e00ff */
[----:B------:R-:W-:Y:S01]  /*40f0*/  IMAD.X R12, RZ, RZ, R34, P2 ;  /* 0x000000ffff0c7224 */ /* 0x000fe200010e0622 */
[----:B------:R0:W-:Y:S01]  /*4100*/  STL.64 [R57], R52 ;  /* 0x0000003439007387 */ /* 0x0001e20000100a00 */
[----:B------:R-:W-:-:S03]  /*4110*/  IMAD.HI.U32 R34, R13, R55, RZ ;  /* 0x000000370d227227 */ /* 0x000fc600078e00ff */
[----:B------:R-:W-:Y:S01]  /*4120*/  IADD3.X R12, P0, PT, R59, R12, RZ, P0, !PT ;  /* 0x0000000c3b0c7210 */ /* 0x000fe2000071e4ff */
[----:B------:R-:W-:Y:S02]  /*4130*/  IMAD R13, R13, R55, RZ ;  /* 0x000000370d0d7224 */ /* 0x000fe400078e02ff */
[----:B------:R-:W-:-:S03]  /*4140*/  VIADD R30, R30, 0x1 ;  /* 0x000000011e1e7836 */ /* 0x000fc60000000000 */
[----:B------:R-:W-:Y:S01]  /*4150*/  IADD3.X R13, P1, PT, R13, R12, RZ, P1, !PT ;  /* 0x0000000c0d0d7210 */ /* 0x000fe20000f3e4ff */
[----:B------:R-:W-:Y:S01]  /*4160*/  IMAD.X R12, RZ, RZ, R34, P0 ;  /* 0x000000ffff0c7224 */ /* 0x000fe200000e0622 */
[----:B------:R-:W-:-:S03]  /*4170*/  ISETP.NE.AND P0, PT, R33, -0xf, PT ;  /* 0xfffffff12100780c */ /* 0x000fc60003f05270 */
[----:B------:R-:W-:Y:S02]  /*4180*/  IMAD.X R12, RZ, RZ, R12, P1 ;  /* 0x000000ffff0c7224 */ /* 0x000fe400008e060c */
[----:B0-----:R-:W-:Y:S02]  /*4190*/  IMAD.MOV.U32 R52, RZ, RZ, R13 ;  /* 0x000000ffff347224 */ /* 0x001fe400078e000d */
[----:B------:R-:W-:-:S06]  /*41a0*/  IMAD.MOV.U32 R53, RZ, RZ, R12 ;  /* 0x000000ffff357224 */ /* 0x000fcc00078e000c */
[----:B------:R-:W-:Y:S05]  /*41b0*/  @P0 BRA `(.L_x_37) ;  /* 0xfffffffc00900947 */ /* 0x000fea000383ffff */
[----:B------:R-:W-:Y:S05]  /*41c0*/  BSYNC.RECONVERGENT B4 ;  /* 0x0000000000047941 */ /* 0x000fea0003800200 */
.L_x_36:
[----:B------:R-:W-:-:S07]  /*41d0*/  IMAD.MOV.U32 R35, RZ, RZ, R28 ;  /* 0x000000ffff237224 */ /* 0x000fce00078e001c */
.L_x_35:
[----:B------:R-:W-:Y:S05]  /*41e0*/  BSYNC.RECONVERGENT B3 ;  /* 0x0000000000037941 */ /* 0x000fea0003800200 */
.L_x_34:
[----:B------:R-:W-:Y:S01]  /*41f0*/  LOP3.LUT P0, R57, R14, 0x3f, RZ, 0xc0, !PT ;  /* 0x0000003f0e397812 */ /* 0x000fe2000780c0ff */
[----:B------:R-:W-:-:S04]  /*4200*/  IMAD.IADD R12, R15, 0x1, R35 ;  /* 0x000000010f0c7824 */ /* 0x000fc800078e0223 */
[----:B------:R-:W-:-:S05]  /*4210*/  IMAD.U32 R55, R12, 0x8, R29 ;  /* 0x000000080c377824 */ /* 0x000fca00078e001d */
[----:B------:R0:W-:Y:S04]  /*4220*/  STL.64 [R55+-0x78], R52 ;  /* 0xffff883437007387 */ /* 0x0001e80000100a00 */
[----:B------:R-:W2:Y:S04]  /*4230*/  @P0 LDL.64 R28, [R1+0xf8] ;  /* 0x0000f800011c0983 */ /* 0x000ea80000100a00 */
[----:B------:R-:W3:Y:S04]  /*4240*/  LDL.64 R12, [R1+0x100] ;  /* 0x00010000010c7983 */ /* 0x000ee80000100a00 */
[----:B------:R-:W4:Y:S01]  /*4250*/  LDL.64 R14, [R1+0x108] ;  /* 0x00010800010e7983 */ /* 0x000f220000100a00 */
[----:B------:R-:W-:Y:S01]  /*4260*/  @P0 LOP3.LUT R16, R57, 0x3f, RZ, 0x3c, !PT ;  /* 0x0000003f39100812 */ /* 0x000fe200078e3cff */
[----:B------:R-:W-:Y:S01]  /*4270*/  BSSY.RECONVERGENT B3, `(.L_x_38) ;  /* 0x0000034000037945 */ /* 0x000fe20003800200 */
[----:B--2---:R-:W-:-:S02]  /*4280*/  @P0 SHF.R.U64 R17, R28, 0x1, R29 ;  /* 0x000000011c110819 */ /* 0x004fc4000000121d */
[----:B------:R-:W-:Y:S02]  /*4290*/  @P0 SHF.R.U32.HI R29, RZ, 0x1, R29 ;  /* 0x00000001ff1d0819 */ /* 0x000fe4000001161d */
[--C-:B---3--:R-:W-:Y:S02]  /*42a0*/  @P0 SHF.R.U32.HI R35, RZ, 0x1, R13.reuse ;  /* 0x00000001ff230819 */ /* 0x108fe4000001160d */
[C---:B------:R-:W-:Y:S02]  /*42b0*/  @P0 SHF.R.U64 R33, R12.reuse, 0x1, R13 ;  /* 0x000000010c210819 */ /* 0x040fe4000000120d */
[CC--:B------:R-:W-:Y:S02]  /*42c0*/  @P0 SHF.L.U32 R30, R12.reuse, R57.reuse, RZ ;  /* 0x000000390c1e0219 */ /* 0x0c0fe400000006ff */
[----:B------:R-:W-:Y:S02]  /*42d0*/  @P0 SHF.R.U64 R17, R17, R16, R29 ;  /* 0x0000001011110219 */ /* 0x000fe4000000121d */
[----:B------:R-:W-:-:S02]  /*42e0*/  @P0 SHF.L.U64.HI R31, R12, R57, R13 ;  /* 0x000000390c1f0219 */ /* 0x000fc4000001020d */
[-C--:B------:R-:W-:Y:S02]  /*42f0*/  @P0 SHF.R.U32.HI R28, RZ, R16.reuse, R29 ;  /* 0x00000010ff1c0219 */ /* 0x080fe4000001161d */
[----:B----4-:R-:W-:Y:S02]  /*4300*/  @P0 SHF.L.U32 R29, R14, R57, RZ ;  /* 0x000000390e1d0219 */ /* 0x010fe400000006ff */
[----:B------:R-:W-:Y:S02]  /*4310*/  @P0 SHF.R.U64 R34, R33, R16, R35 ;  /* 0x0000001021220219 */ /* 0x000fe40000001223 */
[----:B------:R-:W-:Y:S02]  /*4320*/  @P0 LOP3.LUT R12, R30, R17, RZ, 0xfc, !PT ;  /* 0x000000111e0c0212 */ /* 0x000fe400078efcff */
[----:B------:R-:W-:Y:S02]  /*4330*/  @P0 LOP3.LUT R13, R31, R28, RZ, 0xfc, !PT ;  /* 0x0000001c1f0d0212 */ /* 0x000fe400078efcff */
[----:B------:R-:W-:-:S02]  /*4340*/  @P0 SHF.L.U64.HI R17, R14, R57, R15 ;  /* 0x000000390e110219 */ /* 0x000fc4000001020f */
[----:B------:R-:W-:Y:S01]  /*4350*/  @P0 LOP3.LUT R14, R29, R34, RZ, 0xfc, !PT ;  /* 0x000000221d0e0212 */ /* 0x000fe200078efcff */
[C---:B------:R-:W-:Y:S01]  /*4360*/  IMAD.SHL.U32 R29, R12.reuse, 0x4, RZ ;  /* 0x000000040c1d7824 */ /* 0x040fe200078e00ff */
[----:B------:R-:W-:Y:S02]  /*4370*/  @P0 SHF.R.U32.HI R16, RZ, R16, R35 ;  /* 0x00000010ff100219 */ /* 0x000fe40000011623 */
[----:B------:R-:W-:Y:S02]  /*4380*/  SHF.L.U64.HI R33, R12, 0x2, R13 ;  /* 0x000000020c217819 */ /* 0x000fe4000001020d */
[----:B------:R-:W-:Y:S02]  /*4390*/  @P0 LOP3.LUT R15, R17, R16, RZ, 0xfc, !PT ;  /* 0x00000010110f0212 */ /* 0x000fe400078efcff */
[----:B------:R-:W-:Y:S02]  /*43a0*/  SHF.L.W.U32.HI R13, R13, 0x2, R14 ;  /* 0x000000020d0d7819 */ /* 0x000fe40000010e0e */
[----:B------:R-:W-:-:S02]  /*43b0*/  IADD3 RZ, P0, PT, RZ, -R29, RZ ;  /* 0x8000001dffff7210 */ /* 0x000fc40007f1e0ff */
[----:B------:R-:W-:Y:S02]  /*43c0*/  LOP3.LUT R12, RZ, R33, RZ, 0x33, !PT ;  /* 0x00000021ff0c7212 */ /* 0x000fe400078e33ff */
[----:B------:R-:W-:Y:S02]  /*43d0*/  SHF.L.W.U32.HI R14, R14, 0x2, R15 ;  /* 0x000000020e0e7819 */ /* 0x000fe40000010e0f */
[----:B------:R-:W-:Y:S02]  /*43e0*/  LOP3.LUT R17, RZ, R13, RZ, 0x33, !PT ;  /* 0x0000000dff117212 */ /* 0x000fe400078e33ff */
[----:B------:R-:W-:Y:S02]  /*43f0*/  IADD3.X R16, P0, PT, RZ, R12, RZ, P0, !PT ;  /* 0x0000000cff107210 */ /* 0x000fe4000071e4ff */
[----:B------:R-:W-:Y:S02]  /*4400*/  LOP3.LUT R28, RZ, R14, RZ, 0x33, !PT ;  /* 0x0000000eff1c7212 */ /* 0x000fe400078e33ff */
[----:B------:R-:W-:-:S02]  /*4410*/  IADD3.X R12, P1, PT, RZ, R17, RZ, P0, !PT ;  /* 0x00000011ff0c7210 */ /* 0x000fc4000073e4ff */
[----:B------:R-:W-:-:S03]  /*4420*/  ISETP.GT.U32.AND P2, PT, R13, -0x1, PT ;  /* 0xffffffff0d00780c */ /* 0x000fc60003f44070 */
[----:B------:R-:W-:Y:S01]  /*4430*/  IMAD.X R17, RZ, RZ, R28, P1 ;  /* 0x000000ffff117224 */ /* 0x000fe200008e061c */
[----:B------:R-:W-:-:S04]  /*4440*/  ISETP.GT.AND.EX P0, PT, R14, -0x1, PT, P2 ;  /* 0xffffffff0e00780c */ /* 0x000fc80003f04320 */
[----:B------:R-:W-:Y:S02]  /*4450*/  SEL R31, R14, R17, P0 ;  /* 0x000000110e1f7207 */ /* 0x000fe40000000000 */
[----:B------:R-:W-:Y:S02]  /*4460*/  SEL R28, R13, R12, P0 ;  /* 0x0000000c0d1c7207 */ /* 0x000fe40000000000 */
[----:B------:R-:W-:Y:S02]  /*4470*/  ISETP.NE.U32.AND P1, PT, R31, RZ, PT ;  /* 0x000000ff1f00720c */ /* 0x000fe40003f25070 */
[----:B------:R-:W-:Y:S02]  /*4480*/  SEL R16, R33, R16, P0 ;  /* 0x0000001021107207 */ /* 0x000fe40000000000 */
[----:B------:R-:W-:Y:S01]  /*4490*/  SEL R13, R28, R31, !P1 ;  /* 0x0000001f1c0d7207 */ /* 0x000fe20004800000 */
[----:B------:R-:W-:-:S05]  /*44a0*/  @!P0 IMAD.MOV R29, RZ, RZ, -R29 ;  /* 0x000000ffff1d8224 */ /* 0x000fca00078e0a1d */
[----:B------:R-:W1:Y:S02]  /*44b0*/  FLO.U32 R13, R13 ;  /* 0x0000000d000d7300 */ /* 0x000e6400000e0000 */
[C---:B-1----:R-:W-:Y:S02]  /*44c0*/  IADD3 R17, PT, PT, -R13.reuse, 0x1f, RZ ;  /* 0x0000001f0d117810 */ /* 0x042fe40007ffe1ff */
[----:B------:R-:W-:-:S03]  /*44d0*/  IADD3 R12, PT, PT, -R13, 0x3f, RZ ;  /* 0x0000003f0d0c7810 */ /* 0x000fc60007ffe1ff */
[----:B------:R-:W-:-:S05]  /*44e0*/  @P1 IMAD.MOV R12, RZ, RZ, R17 ;  /* 0x000000ffff0c1224 */ /* 0x000fca00078e0211 */
[----:B------:R-:W-:-:S13]  /*44f0*/  ISETP.NE.AND P1, PT, R12, RZ, PT ;  /* 0x000000ff0c00720c */ /* 0x000fda0003f25270 */
[----:B0-----:R-:W-:Y:S05]  /*4500*/  @!P1 BRA `(.L_x_39) ;  /* 0x0000000000289947 */ /* 0x001fea0003800000 */
[--C-:B------:R-:W-:Y:S02]  /*4510*/  SHF.R.U64 R17, R29, 0x1, R16.reuse ;  /* 0x000000011d117819 */ /* 0x100fe40000001210 */
[C---:B------:R-:W-:Y:S02]  /*4520*/  LOP3.LUT R13, R12.reuse, 0x3f, RZ, 0xc0, !PT ;  /* 0x0000003f0c0d7812 */ /* 0x040fe400078ec0ff */
[----:B------:R-:W-:Y:S02]  /*4530*/  SHF.R.U32.HI R29, RZ, 0x1, R16 ;  /* 0x00000001ff1d7819 */ /* 0x000fe40000011610 */
[----:B------:R-:W-:Y:S02]  /*4540*/  LOP3.LUT R16, R12, 0x3f, RZ, 0xc, !PT ;  /* 0x0000003f0c107812 */ /* 0x000fe400078e0cff */
[CC--:B------:R-:W-:Y:S02]  /*4550*/  SHF.L.U64.HI R31, R28.reuse, R13.reuse, R31 ;  /* 0x0000000d1c1f7219 */ /* 0x0c0fe4000001021f */
[----:B------:R-:W-:-:S02]  /*4560*/  SHF.L.U32 R28, R28, R13, RZ ;  /* 0x0000000d1c1c7219 */ /* 0x000fc400000006ff */
[-CC-:B------:R-:W-:Y:S02]  /*4570*/  SHF.R.U64 R13, R17, R16.reuse, R29.reuse ;  /* 0x00000010110d7219 */ /* 0x180fe4000000121d */
[----:B------:R-:W-:Y:S02]  /*4580*/  SHF.R.U32.HI R16, RZ, R16, R29 ;  /* 0x00000010ff107219 */ /* 0x000fe4000001161d */
[----:B------:R-:W-:Y:S02]  /*4590*/  LOP3.LUT R28, R28, R13, RZ, 0xfc, !PT ;  /* 0x0000000d1c1c7212 */ /* 0x000fe400078efcff */
[----:B------:R-:W-:-:S07]  /*45a0*/  LOP3.LUT R31, R31, R16, RZ, 0xfc, !PT ;  /* 0x000000101f1f7212 */ /* 0x000fce00078efcff */
.L_x_39:
[----:B------:R-:W-:Y:S05]  /*45b0*/  BSYNC.RECONVERGENT B3 ;  /* 0x0000000000037941 */ /* 0x000fea0003800200 */
.L_x_38:
[----:B------:R-:W-:Y:S01]  /*45c0*/  IMAD.WIDE.U32 R34, R28, 0x2168c235, RZ ;  /* 0x2168c2351c227825 */ /* 0x000fe200078e00ff */
[----:B------:R-:W-:-:S03]  /*45d0*/  SHF.R.U32.HI R15, RZ, 0x1e, R15 ;  /* 0x0000001eff0f7819 */ /* 0x000fc6000001160f */
[----:B------:R-:W-:Y:S01]  /*45e0*/  IMAD.MOV.U32 R16, RZ, RZ, R35 ;  /* 0x000000ffff107224 */ /* 0x000fe200078e0023 */
[----:B------:R-:W-:Y:S01]  /*45f0*/  IADD3 RZ, P1, PT, R34, R34, RZ ;  /* 0x0000002222ff7210 */ /* 0x000fe20007f3e0ff */
[----:B------:R-:W-:Y:S02]  /*4600*/  IMAD.MOV.U32 R17, RZ, RZ, RZ ;  /* 0x000000ffff117224 */ /* 0x000fe400078e00ff */
[----:B------:R-:W-:-:S04]  /*4610*/  IMAD.HI.U32 R13, R31, -0x36f0255e, RZ ;  /* 0xc90fdaa21f0d7827 */ /* 0x000fc800078e00ff */
[----:B------:R-:W-:-:S04]  /*4620*/  IMAD.WIDE.U32 R16, R28, -0x36f0255e, R16 ;  /* 0xc90fdaa21c107825 */ /* 0x000fc800078e0010 */
[----:B------:R-:W-:-:S04]  /*4630*/  IMAD.WIDE.U32 R16, P2, R31, 0x2168c235, R16 ;  /* 0x2168c2351f107825 */ /* 0x000fc80007840010 */
[----:B------:R-:W-:Y:S01]  /*4640*/  IMAD R31, R31, -0x36f0255e, RZ ;  /* 0xc90fdaa21f1f7824 */ /* 0x000fe200078e02ff */
[----:B------:R-:W-:Y:S01]  /*4650*/  IADD3.X RZ, P1, PT, R16, R16, RZ, P1, !PT ;  /* 0x0000001010ff7210 */ /* 0x000fe20000f3e4ff */
[----:B------:R-:W-:-:S03]  /*4660*/  IMAD.X R13, RZ, RZ, R13, P2 ;  /* 0x000000ffff0d7224 */ /* 0x000fc600010e060d */
[----:B------:R-:W-:-:S04]  /*4670*/  IADD3 R17, P2, PT, R31, R17, RZ ;  /* 0x000000111f117210 */ /* 0x000fc80007f5e0ff */
[C---:B------:R-:W-:Y:S01]  /*4680*/  ISETP.GT.U32.AND P3, PT, R17.reuse, RZ, PT ;  /* 0x000000ff1100720c */ /* 0x040fe20003f64070 */
[----:B------:R-:W-:Y:S01]  /*4690*/  IMAD.X R13, RZ, RZ, R13, P2 ;  /* 0x000000ffff0d7224 */ /* 0x000fe200010e060d */
[----:B------:R-:W-:-:S04]  /*46a0*/  IADD3.X R16, P2, PT, R17, R17, RZ, P1, !PT ;  /* 0x0000001111107210 */ /* 0x000fc80000f5e4ff */
[C---:B------:R-:W-:Y:S01]  /*46b0*/  ISETP.GT.AND.EX P1, PT, R13.reuse, RZ, PT, P3 ;  /* 0x000000ff0d00720c */ /* 0x040fe20003f24330 */
[----:B------:R-:W-:-:S03]  /*46c0*/  IMAD.X R28, R13, 0x1, R13, P2 ;  /* 0x000000010d1c7824 */ /* 0x000fc600010e060d */
[----:B------:R-:W-:Y:S02]  /*46d0*/  SEL R16, R16, R17, P1 ;  /* 0x0000001110107207 */ /* 0x000fe40000800000 */
[----:B------:R-:W-:Y:S02]  /*46e0*/  SEL R28, R28, R13, P1 ;  /* 0x0000000d1c1c7207 */ /* 0x000fe40000800000 */
[----:B------:R-:W-:Y:S02]  /*46f0*/  IADD3 R13, P2, PT, R16, 0x1, RZ ;  /* 0x00000001100d7810 */ /* 0x000fe40007f5e0ff */
[----:B------:R-:W-:Y:S02]  /*4700*/  SEL R17, RZ, 0xffffffff, !P1 ;  /* 0xffffffffff117807 */ /* 0x000fe40004800000 */
[----:B------:R-:W-:Y:S01]  /*4710*/  LOP3.LUT P1, R51, R51, 0x80000000, RZ, 0xc0, !PT ;  /* 0x8000000033337812 */ /* 0x000fe2000782c0ff */
[----:B------:R-:W-:Y:S02]  /*4720*/  IMAD.X R16, RZ, RZ, R28, P2 ;  /* 0x000000ffff107224 */ /* 0x000fe400010e061c */
[----:B------:R-:W-:Y:S01]  /*4730*/  IMAD.IADD R17, R17, 0x1, -R12 ;  /* 0x0000000111117824 */ /* 0x000fe200078e0a0c */
[----:B------:R-:W-:-:S02]  /*4740*/  @!P0 LOP3.LUT R51, R51, 0x80000000, RZ, 0x3c, !PT ;  /* 0x8000000033338812 */ /* 0x000fc400078e3cff */
[----:B------:R-:W-:-:S04]  /*4750*/  SHF.R.U64 R13, R13, 0xa, R16 ;  /* 0x0000000a0d0d7819 */ /* 0x000fc80000001210 */
[----:B------:R-:W-:-:S04]  /*4760*/  IADD3 R13, P2, PT, R13, 0x1, RZ ;  /* 0x000000010d0d7810 */ /* 0x000fc80007f5e0ff */
[----:B------:R-:W-:-:S04]  /*4770*/  LEA.HI.X R16, R16, RZ, RZ, 0x16, P2 ;  /* 0x000000ff10107211 */ /* 0x000fc800010fb4ff */
[--C-:B------:R-:W-:Y:S01]  /*4780*/  SHF.R.U64 R12, R13, 0x1, R16.reuse ;  /* 0x000000010d0c7819 */ /* 0x100fe20000001210 */
[----:B------:R-:W-:Y:S01]  /*4790*/  IMAD.SHL.U32 R13, R17, 0x100000, RZ ;  /* 0x00100000110d7824 */ /* 0x000fe200078e00ff */
[----:B------:R-:W-:Y:S02]  /*47a0*/  SHF.R.U32.HI R16, RZ, 0x1, R16 ;  /* 0x00000001ff107819 */ /* 0x000fe40000011610 */
[----:B------:R-:W-:Y:S02]  /*47b0*/  IADD3 R31, P2, P3, RZ, RZ, R12 ;  /* 0x000000ffff1f7210 */ /* 0x000fe40007b5e00c */
[----:B------:R-:W-:Y:S02]  /*47c0*/  LEA.HI R12, R14, R15, RZ, 0x1 ;  /* 0x0000000f0e0c7211 */ /* 0x000fe400078f08ff */
[----:B------:R-:W-:-:S03]  /*47d0*/  IADD3.X R14, PT, PT, R13, 0x3fe00000, R16, P2, P3 ;  /* 0x3fe000000d0e7810 */ /* 0x000fc600017e6410 */
[----:B------:R-:W-:Y:S01]  /*47e0*/  @P1 IMAD.MOV R12, RZ, RZ, -R12 ;  /* 0x000000ffff0c1224 */ /* 0x000fe200078e0a0c */
[----:B------:R-:W-:-:S07]  /*47f0*/  LOP3.LUT R30, R14, R51, RZ, 0xfc, !PT ;  /* 0x000000330e1e7212 */ /* 0x000fce00078efcff */
.L_x_33:
[----:B------:R-:W-:Y:S02]  /*4800*/  IMAD.MOV.U32 R33, RZ, RZ, 0x0 ;  /* 0x00000000ff217424 */ /* 0x000fe400078e00ff */
[----:B------:R-:W-:Y:S02]  /*4810*/  IMAD.MOV.U32 R16, RZ, RZ, R31 ;  /* 0x000000ffff107224 */ /* 0x000fe400078e001f */
[----:B------:R-:W-:Y:S01]  /*4820*/  IMAD.MOV.U32 R17, RZ, RZ, R30 ;  /* 0x000000ffff117224 */ /* 0x000fe200078e001e */
[----:B------:R-:W-:Y:S06]  /*4830*/  RET.REL.NODEC R32 `(_Z24DoStreamAndCollideKernelllddPK14iolet_cosine_tS1_PKlPK11site_data_tPKdPdm) ;  /* 0xffffffb420f07950 */ /* 0x000fec0003c3ffff */
.L_x_40:
[----:B------:R-:W-:-:S00]  /*4840*/  BRA `(.L_x_40) ;  /* 0xfffffffc00fc7947 */ /* 0x000fc0000383ffff */
[----:B------:R-:W-:-:S00]  /*4850*/  NOP ;  /* 0x0000000000007918 */ /* 0x000fc00000000000 */
        /* <DEDUP_REMOVED lines=10> */
.L_x_43:


//--------------------- .nv.global.init           --------------------------
	.section	.nv.global.init,"aw",@progbits
	.align	16
.nv.global.init:
	.type		__cudart_sin_cos_coeffs,@object
	.size		__cudart_sin_cos_coeffs,(__cudart_i2opi_d - __cudart_sin_cos_coeffs)
__cudart_sin_cos_coeffs:
        /*0000*/ 	.byte	0x46, 0xd2, 0xb0, 0x2c, 0xf1, 0xe5, 0x5a, 0xbe, 0x92, 0xe3, 0xac, 0x69, 0xe3, 0x1d, 0xc7, 0x3e
        /*0010*/ 	.byte	0xa1, 0x62, 0xdb, 0x19, 0xa0, 0x01, 0x2a, 0xbf, 0x18, 0x08, 0x11, 0x11, 0x11, 0x11, 0x81, 0x3f
        /*0020*/ 	.byte	0x54, 0x55, 0x55, 0x55, 0x55, 0x55, 0xc5, 0xbf, 0x00, 0x00, 0x00, 0x00, 0x00, 0x00, 0x00, 0x00
        /*0030*/ 	.byte	0x00, 0x00, 0x00, 0x00, 0x00, 0x00, 0x00, 0x00, 0x64, 0x81, 0xfd, 0x20, 0x83, 0xff, 0xa8, 0xbd
        /*0040*/ 	.byte	0x28, 0x85, 0xef, 0xc1, 0xa7, 0xee, 0x21, 0x3e, 0xd9, 0xe6, 0x06, 0x8e, 0x4f, 0x7e, 0x92, 0xbe
        /*0050*/ 	.byte	0xe9, 0xbc, 0xdd, 0x19, 0xa0, 0x01, 0xfa, 0x3e, 0x47, 0x5d, 0xc1, 0x16, 0x6c, 0xc1, 0x56, 0xbf
        /*0060*/ 	.byte	0x51, 0x55, 0x55, 0x55, 0x55, 0x55, 0xa5, 0x3f, 0x00, 0x00, 0x00, 0x00, 0x00, 0x00, 0xe0, 0xbf
        /*0070*/ 	.byte	0x00, 0x00, 0x00, 0x00, 0x00, 0x00, 0xf0, 0x3f, 0x00, 0x00, 0x00, 0x00, 0x00, 0x00, 0x00, 0x00
	.type		__cudart_i2opi_d,@object
	.size		__cudart_i2opi_d,(.L_6 - __cudart_i2opi_d)
__cudart_i2opi_d:
        /* <DEDUP_REMOVED lines=9> */
.L_6:


//--------------------- .nv.shared.reserved.0     --------------------------
	.section	.nv.shared.reserved.0,"aw",@nobits
	.weak		__nv_reservedSMEM_offset_0_alias
	.size		__nv_reservedSMEM_offset_0_alias, 0, 64
	.other		__nv_reservedSMEM_offset_0_alias,@"STO_CUDA_RESERVED_SHARED STV_DEFAULT"
__nv_reservedSMEM_offset_0_alias:
	.zero		0
	.zero		64


//--------------------- .nv.constant0._Z24DoStreamAndCollideKernelllddPK14iolet_cosine_tS1_PKlPK11site_data_tPKdPdm --------------------------
	.section	.nv.constant0._Z24DoStreamAndCollideKernelllddPK14iolet_cosine_tS1_PKlPK11site_data_tPKdPdm,"a",@progbits
	.sectionflags	@""
	.align	4
.nv.constant0._Z24DoStreamAndCollideKernelllddPK14iolet_cosine_tS1_PKlPK11site_data_tPKdPdm:
	.zero		984


//--------------------- SYMBOLS --------------------------

	.type		.nv.reservedSmem.offset0,@object
	.size		.nv.reservedSmem.offset0,0x4
